	.target	sm_100a

	.elftype	@"ET_EXEC"


//--------------------- .note.nv.tkinfo           --------------------------
	.section	.note.nv.tkinfo,"",@"SHT_NOTE"
	.sectionflags	@"SHF_NOTE_NV_TKINFO"
	.tkinfo
        /*0018*/ 	.word	0x00000002
        /*0030*/ 	.string	""
        /*0030*/ 	.string	"ptxas"
        /*0030*/ 	.string	"Cuda compilation tools, release 13.0, V13.0.88"
        /*0030*/ 	.string	"Build cuda_13.0.r13.0/compiler.36424714_0"
        /*0030*/ 	.string	"-arch sm_100a -m 64 "



//--------------------- .note.nv.cuinfo           --------------------------
	.section	.note.nv.cuinfo,"",@"SHT_NOTE"
	.sectionflags	@"SHF_NOTE_NV_CUINFO"
        /*0018*/ 	.short	0x0002
        /*001a*/ 	.short	0x0064
        /*001c*/ 	.short	0x0082
	.zero		2


//--------------------- .nv.info                  --------------------------
	.section	.nv.info,"",@"SHT_CUDA_INFO"
	.align	4


	//----- nvinfo : EIATTR_REGCOUNT
	.align		4
        /*0000*/ 	.byte	0x04, 0x2f
        /*0002*/ 	.short	(.L_19 - .L_18)
	.align		4
.L_18:
        /*0004*/ 	.word	index@(_ZN7cutlass13device_kernelINS_4gemm6kernel13GemmUniversalIN4cute5tupleIJiiiiEEENS1_10collective13CollectiveMmaINS1_35MainloopSm100TmaUmmaWarpSpecializedILi3ELi2ELi4ENS5_IJNS4_1CILi2EEENSA_ILi1EEESC_EEEEENS5_IJNSA_ILi256EEENSA_ILi128EEENSA_ILi64EEEEEENS_6half_tENS5_IJlSC_lEEESJ_SK_NS4_8TiledMMAINS4_8MMA_AtomIJNS4_26SM100_MMA_F16BF16_2x1SM_SSISJ_SJ_fLi256ELi128ELNS4_4UMMA5MajorE0ELSP_0ELNSO_7ScaleInE0ELSQ_0EEEEEENS4_6LayoutINS5_IJSC_SC_SC_EEENS5_IJNSA_ILi0EEESV_SV_EEEEENS5_IJNS4_10UnderscoreESY_SY_EEEEENS4_18SM100_TMA_2SM_LOADENS4_14ComposedLayoutINS4_7SwizzleILi3ELi4ELi3EEENS4_18smem_ptr_flag_bitsILi16EEENST_INS5_IJNSA_ILi8EEESH_EEENS5_IJSH_SC_EEEEEEEvNS4_8identityES11_S1B_vS1C_EENS_8epilogue10collective18CollectiveEpilogueINS1E_23Sm100TmaWarpSpecializedILi4ELi2ELi32ELb1ELb0EEEJNS5_IJSG_SG_SH_EEENS5_IJNST_ISG_SC_EENST_INSA_ILi32EEESC_EEEEESJ_SK_SJ_SK_NS1E_6fusion15FusionCallbacksIS1I_NS1O_17LinearCombinationISJ_fSJ_fLNS_15FloatRoundStyleE2EEES1J_S1N_JEEENS4_5SM1004TMEM4LOAD26SM100_TMEM_LOAD_32dp32b32xENS4_13SM90_TMA_LOADENS12_INS13_ILi2ELi4ELi3EEES16_NST_INS5_IJS17_S1L_EEENS5_IJS1L_SC_EEEEEEENS4_39AutoVectorizingCopyWithAssumedAlignmentILi128EEENS4_14SM90_TMA_STOREES23_S25_S25_EEEvvEEEEvNT_6ParamsE)
        /*0008*/ 	.word	0x00000073


	//----- nvinfo : EIATTR_FRAME_SIZE
	.align		4
.L_19:
        /*000c*/ 	.byte	0x04, 0x11
        /*000e*/ 	.short	(.L_21 - .L_20)
	.align		4
.L_20:
        /*0010*/ 	.word	index@($__internal_2_$__cuda_sm10x_tcgen05_guardrail_trap_unallocated_columns_being_dealloced)
        /*0014*/ 	.word	0x00000000


	//----- nvinfo : EIATTR_FRAME_SIZE
	.align		4
.L_21:
        /*0018*/ 	.byte	0x04, 0x11
        /*001a*/ 	.short	(.L_23 - .L_22)
	.align		4
.L_22:
        /*001c*/ 	.word	index@($__internal_1_$__cuda_sm10x_tcgen05_guardrail_trap_phase_invalid_during_alloc)
        /*0020*/ 	.word	0x00000000


	//----- nvinfo : EIATTR_FRAME_SIZE
	.align		4
.L_23:
        /*0024*/ 	.byte	0x04, 0x11
        /*0026*/ 	.short	(.L_25 - .L_24)
	.align		4
.L_24:
        /*0028*/ 	.word	index@($__internal_0_$__cuda_sm10x_tcgen05_guardrail_trap_col_being_dealloced_not_returned_by_alloc)
        /*002c*/ 	.word	0x00000000


	//----- nvinfo : EIATTR_FRAME_SIZE
	.align		4
.L_25:
        /*0030*/ 	.byte	0x04, 0x11
        /*0032*/ 	.short	(.L_27 - .L_26)
	.align		4
.L_26:
        /*0034*/ 	.word	index@(_ZN7cutlass13device_kernelINS_4gemm6kernel13GemmUniversalIN4cute5tupleIJiiiiEEENS1_10collective13CollectiveMmaINS1_35MainloopSm100TmaUmmaWarpSpecializedILi3ELi2ELi4ENS5_IJNS4_1CILi2EEENSA_ILi1EEESC_EEEEENS5_IJNSA_ILi256EEENSA_ILi128EEENSA_ILi64EEEEEENS_6half_tENS5_IJlSC_lEEESJ_SK_NS4_8TiledMMAINS4_8MMA_AtomIJNS4_26SM100_MMA_F16BF16_2x1SM_SSISJ_SJ_fLi256ELi128ELNS4_4UMMA5MajorE0ELSP_0ELNSO_7ScaleInE0ELSQ_0EEEEEENS4_6LayoutINS5_IJSC_SC_SC_EEENS5_IJNSA_ILi0EEESV_SV_EEEEENS5_IJNS4_10UnderscoreESY_SY_EEEEENS4_18SM100_TMA_2SM_LOADENS4_14ComposedLayoutINS4_7SwizzleILi3ELi4ELi3EEENS4_18smem_ptr_flag_bitsILi16EEENST_INS5_IJNSA_ILi8EEESH_EEENS5_IJSH_SC_EEEEEEEvNS4_8identityES11_S1B_vS1C_EENS_8epilogue10collective18CollectiveEpilogueINS1E_23Sm100TmaWarpSpecializedILi4ELi2ELi32ELb1ELb0EEEJNS5_IJSG_SG_SH_EEENS5_IJNST_ISG_SC_EENST_INSA_ILi32EEESC_EEEEESJ_SK_SJ_SK_NS1E_6fusion15FusionCallbacksIS1I_NS1O_17LinearCombinationISJ_fSJ_fLNS_15FloatRoundStyleE2EEES1J_S1N_JEEENS4_5SM1004TMEM4LOAD26SM100_TMEM_LOAD_32dp32b32xENS4_13SM90_TMA_LOADENS12_INS13_ILi2ELi4ELi3EEES16_NST_INS5_IJS17_S1L_EEENS5_IJS1L_SC_EEEEEEENS4_39AutoVectorizingCopyWithAssumedAlignmentILi128EEENS4_14SM90_TMA_STOREES23_S25_S25_EEEvvEEEEvNT_6ParamsE)
        /*0038*/ 	.word	0x00000000


	//----- nvinfo : EIATTR_MIN_STACK_SIZE
	.align		4
.L_27:
        /*003c*/ 	.byte	0x04, 0x12
        /*003e*/ 	.short	(.L_29 - .L_28)
	.align		4
.L_28:
        /*0040*/ 	.word	index@(_ZN7cutlass13device_kernelINS_4gemm6kernel13GemmUniversalIN4cute5tupleIJiiiiEEENS1_10collective13CollectiveMmaINS1_35MainloopSm100TmaUmmaWarpSpecializedILi3ELi2ELi4ENS5_IJNS4_1CILi2EEENSA_ILi1EEESC_EEEEENS5_IJNSA_ILi256EEENSA_ILi128EEENSA_ILi64EEEEEENS_6half_tENS5_IJlSC_lEEESJ_SK_NS4_8TiledMMAINS4_8MMA_AtomIJNS4_26SM100_MMA_F16BF16_2x1SM_SSISJ_SJ_fLi256ELi128ELNS4_4UMMA5MajorE0ELSP_0ELNSO_7ScaleInE0ELSQ_0EEEEEENS4_6LayoutINS5_IJSC_SC_SC_EEENS5_IJNSA_ILi0EEESV_SV_EEEEENS5_IJNS4_10UnderscoreESY_SY_EEEEENS4_18SM100_TMA_2SM_LOADENS4_14ComposedLayoutINS4_7SwizzleILi3ELi4ELi3EEENS4_18smem_ptr_flag_bitsILi16EEENST_INS5_IJNSA_ILi8EEESH_EEENS5_IJSH_SC_EEEEEEEvNS4_8identityES11_S1B_vS1C_EENS_8epilogue10collective18CollectiveEpilogueINS1E_23Sm100TmaWarpSpecializedILi4ELi2ELi32ELb1ELb0EEEJNS5_IJSG_SG_SH_EEENS5_IJNST_ISG_SC_EENST_INSA_ILi32EEESC_EEEEESJ_SK_SJ_SK_NS1E_6fusion15FusionCallbacksIS1I_NS1O_17LinearCombinationISJ_fSJ_fLNS_15FloatRoundStyleE2EEES1J_S1N_JEEENS4_5SM1004TMEM4LOAD26SM100_TMEM_LOAD_32dp32b32xENS4_13SM90_TMA_LOADENS12_INS13_ILi2ELi4ELi3EEES16_NST_INS5_IJS17_S1L_EEENS5_IJS1L_SC_EEEEEEENS4_39AutoVectorizingCopyWithAssumedAlignmentILi128EEENS4_14SM90_TMA_STOREES23_S25_S25_EEEvvEEEEvNT_6ParamsE)
        /*0044*/ 	.word	0x00000000
.L_29:


//--------------------- .nv.compat                --------------------------
	.section	.nv.compat,"",@"SHT_CUDA_COMPAT_INFO"
	.align	4
        /*0000*/ 	.byte	0x02, 0x09, 0x01, 0x00, 0x02, 0x02, 0x02, 0x00, 0x02, 0x05, 0x05, 0x00, 0x03, 0x07, 0x01, 0x01
        /*0010*/ 	.byte	0x02, 0x03, 0x01, 0x00, 0x02, 0x06, 0x01, 0x00, 0x04, 0x0b, 0x08, 0x00, 0x09, 0x00, 0x00, 0x00
        /*0020*/ 	.byte	0x00, 0x00, 0x00, 0x00


//--------------------- .nv.info._ZN7cutlass13device_kernelINS_4gemm6kernel13GemmUniversalIN4cute5tupleIJiiiiEEENS1_10collective13CollectiveMmaINS1_35MainloopSm100TmaUmmaWarpSpecializedILi3ELi2ELi4ENS5_IJNS4_1CILi2EEENSA_ILi1EEESC_EEEEENS5_IJNSA_ILi256EEENSA_ILi128EEENSA_ILi64EEEEEENS_6half_tENS5_IJlSC_lEEESJ_SK_NS4_8TiledMMAINS4_8MMA_AtomIJNS4_26SM100_MMA_F16BF16_2x1SM_SSISJ_SJ_fLi256ELi128ELNS4_4UMMA5MajorE0ELSP_0ELNSO_7ScaleInE0ELSQ_0EEEEEENS4_6LayoutINS5_IJSC_SC_SC_EEENS5_IJNSA_ILi0EEESV_SV_EEEEENS5_IJNS4_10UnderscoreESY_SY_EEEEENS4_18SM100_TMA_2SM_LOADENS4_14ComposedLayoutINS4_7SwizzleILi3ELi4ELi3EEENS4_18smem_ptr_flag_bitsILi16EEENST_INS5_IJNSA_ILi8EEESH_EEENS5_IJSH_SC_EEEEEEEvNS4_8identityES11_S1B_vS1C_EENS_8epilogue10collective18CollectiveEpilogueINS1E_23Sm100TmaWarpSpecializedILi4ELi2ELi32ELb1ELb0EEEJNS5_IJSG_SG_SH_EEENS5_IJNST_ISG_SC_EENST_INSA_ILi32EEESC_EEEEESJ_SK_SJ_SK_NS1E_6fusion15FusionCallbacksIS1I_NS1O_17LinearCombinationISJ_fSJ_fLNS_15FloatRoundStyleE2EEES1J_S1N_JEEENS4_5SM1004TMEM4LOAD26SM100_TMEM_LOAD_32dp32b32xENS4_13SM90_TMA_LOADENS12_INS13_ILi2ELi4ELi3EEES16_NST_INS5_IJS17_S1L_EEENS5_IJS1L_SC_EEEEEEENS4_39AutoVectorizingCopyWithAssumedAlignmentILi128EEENS4_14SM90_TMA_STOREES23_S25_S25_EEEvvEEEEvNT_6ParamsE --------------------------
	.section	.nv.info._ZN7cutlass13device_kernelINS_4gemm6kernel13GemmUniversalIN4cute5tupleIJiiiiEEENS1_10collective13CollectiveMmaINS1_35MainloopSm100TmaUmmaWarpSpecializedILi3ELi2ELi4ENS5_IJNS4_1CILi2EEENSA_ILi1EEESC_EEEEENS5_IJNSA_ILi256EEENSA_ILi128EEENSA_ILi64EEEEEENS_6half_tENS5_IJlSC_lEEESJ_SK_NS4_8TiledMMAINS4_8MMA_AtomIJNS4_26SM100_MMA_F16BF16_2x1SM_SSISJ_SJ_fLi256ELi128ELNS4_4UMMA5MajorE0ELSP_0ELNSO_7ScaleInE0ELSQ_0EEEEEENS4_6LayoutINS5_IJSC_SC_SC_EEENS5_IJNSA_ILi0EEESV_SV_EEEEENS5_IJNS4_10UnderscoreESY_SY_EEEEENS4_18SM100_TMA_2SM_LOADENS4_14ComposedLayoutINS4_7SwizzleILi3ELi4ELi3EEENS4_18smem_ptr_flag_bitsILi16EEENST_INS5_IJNSA_ILi8EEESH_EEENS5_IJSH_SC_EEEEEEEvNS4_8identityES11_S1B_vS1C_EENS_8epilogue10collective18CollectiveEpilogueINS1E_23Sm100TmaWarpSpecializedILi4ELi2ELi32ELb1ELb0EEEJNS5_IJSG_SG_SH_EEENS5_IJNST_ISG_SC_EENST_INSA_ILi32EEESC_EEEEESJ_SK_SJ_SK_NS1E_6fusion15FusionCallbacksIS1I_NS1O_17LinearCombinationISJ_fSJ_fLNS_15FloatRoundStyleE2EEES1J_S1N_JEEENS4_5SM1004TMEM4LOAD26SM100_TMEM_LOAD_32dp32b32xENS4_13SM90_TMA_LOADENS12_INS13_ILi2ELi4ELi3EEES16_NST_INS5_IJS17_S1L_EEENS5_IJS1L_SC_EEEEEEENS4_39AutoVectorizingCopyWithAssumedAlignmentILi128EEENS4_14SM90_TMA_STOREES23_S25_S25_EEEvvEEEEvNT_6ParamsE,"",@"SHT_CUDA_INFO"
	.sectionflags	@""
	.align	4


	//----- nvinfo : EIATTR_CUDA_API_VERSION
	.align		4
        /*0000*/ 	.byte	0x04, 0x37
        /*0002*/ 	.short	(.L_31 - .L_30)
.L_30:
        /*0004*/ 	.word	0x00000082


	//----- nvinfo : EIATTR_KPARAM_INFO
	.align		4
.L_31:
        /*0008*/ 	.byte	0x04, 0x17
        /*000a*/ 	.short	(.L_33 - .L_32)
.L_32:
        /*000c*/ 	.word	0x00000000
        /*0010*/ 	.short	0x0000
        /*0012*/ 	.short	0x0000
        /*0014*/ 	.byte	0x00, 0xf0, 0x01, 0x20


	//----- nvinfo : EIATTR_AT_ENTRY_FRAGMENTS
	.align		4
.L_33:
        /*0018*/ 	.byte	0x04, 0x4f
        /*001a*/ 	.short	(.L_35 - .L_34)


	//   ....[0]....
.L_34:
        /*001c*/ 	.word	0x00000007


	//----- nvinfo : EIATTR_RESERVED_SMEM_USED
	.align		4
.L_35:
        /*0020*/ 	.byte	0x01, 0x41
	.zero		2


	//----- nvinfo : EIATTR_SPARSE_MMA_MASK
	.align		4
        /*0024*/ 	.byte	0x03, 0x50
        /*0026*/ 	.short	0x0000


	//----- nvinfo : EIATTR_TCGEN05_2CTA_USED
	.align		4
        /*0028*/ 	.byte	0x01, 0x52
	.zero		2


	//----- nvinfo : EIATTR_MAXREG_COUNT
	.align		4
        /*002c*/ 	.byte	0x03, 0x1b
        /*002e*/ 	.short	0x00ff


	//----- nvinfo : EIATTR_NUM_BARRIERS
	.align		4
        /*0030*/ 	.byte	0x02, 0x4c
        /*0032*/ 	.byte	0x07
	.zero		1


	//----- nvinfo : EIATTR_EXTERNS
	.align		4
        /*0034*/ 	.byte	0x04, 0x0f
        /*0036*/ 	.short	(.L_37 - .L_36)


	//   ....[0]....
	.align		4
.L_36:
        /*0038*/ 	.word	index@(__assertfail)


	//----- nvinfo : EIATTR_MERCURY_ISA_VERSION
	.align		4
.L_37:
        /*003c*/ 	.byte	0x03, 0x5f
        /*003e*/ 	.short	0x0101


	//----- nvinfo : EIATTR_INT_WARP_WIDE_INSTR_OFFSETS
	.align		4
        /*0040*/ 	.byte	0x04, 0x31
        /*0042*/ 	.short	(.L_39 - .L_38)


	//   ....[0]....
.L_38:
        /*0044*/ 	.word	0x00000cf0


	//   ....[1]....
        /*0048*/ 	.word	0x00000d90


	//   ....[2]....
        /*004c*/ 	.word	0x000020f0


	//   ....[3]....
        /*0050*/ 	.word	0x00003f30


	//   ....[4]....
        /*0054*/ 	.word	0x00003f60


	//   ....[5]....
        /*0058*/ 	.word	0x00003fb0


	//   ....[6]....
        /*005c*/ 	.word	0x000048d0


	//   ....[7]....
        /*0060*/ 	.word	0x00004930


	//   ....[8]....
        /*0064*/ 	.word	0x00004a10


	//   ....[9]....
        /*0068*/ 	.word	0x00004a80


	//   ....[10]....
        /*006c*/ 	.word	0x00004b90


	//   ....[11]....
        /*0070*/ 	.word	0x00004c20


	//   ....[12]....
        /*0074*/ 	.word	0x00004df0


	//   ....[13]....
        /*0078*/ 	.word	0x00004f50


	//----- nvinfo : EIATTR_COOP_GROUP_MASK_REGIDS
	.align		4
.L_39:
        /*007c*/ 	.byte	0x04, 0x29
        /*007e*/ 	.short	(.L_41 - .L_40)


	//   ....[0]....
.L_40:
        /*0080*/ 	.word	0xffffffff


	//   ....[1]....
        /*0084*/ 	.word	0xffffffff


	//   ....[2]....
        /*0088*/ 	.word	0xffffffff


	//   ....[3]....
        /*008c*/ 	.word	0xffffffff


	//   ....[4]....
        /*0090*/ 	.word	0xffffffff


	//   ....[5]....
        /*0094*/ 	.word	0xffffffff


	//   ....[6]....
        /*0098*/ 	.word	0xffffffff


	//   ....[7]....
        /*009c*/ 	.word	0xffffffff


	//   ....[8]....
        /*00a0*/ 	.word	0xffffffff


	//   ....[9]....
        /*00a4*/ 	.word	0xffffffff


	//   ....[10]....
        /*00a8*/ 	.word	0xffffffff


	//   ....[11]....
        /*00ac*/ 	.word	0xffffffff


	//   ....[12]....
        /*00b0*/ 	.word	0xffffffff


	//   ....[13]....
        /*00b4*/ 	.word	0xffffffff


	//----- nvinfo : EIATTR_COOP_GROUP_INSTR_OFFSETS
	.align		4
.L_41:
        /*00b8*/ 	.byte	0x04, 0x28
        /*00ba*/ 	.short	(.L_43 - .L_42)


	//   ....[0]....
.L_42:
        /*00bc*/ 	.word	0x000000c0


	//   ....[1]....
        /*00c0*/ 	.word	0x00000500


	//   ....[2]....
        /*00c4*/ 	.word	0x00000660


	//   ....[3]....
        /*00c8*/ 	.word	0x000007f0


	//   ....[4]....
        /*00cc*/ 	.word	0x000008e0


	//   ....[5]....
        /*00d0*/ 	.word	0x00000a40


	//   ....[6]....
        /*00d4*/ 	.word	0x00000bd0


	//   ....[7]....
        /*00d8*/ 	.word	0x00000e10


	//   ....[8]....
        /*00dc*/ 	.word	0x00001fd0


	//   ....[9]....
        /*00e0*/ 	.word	0x00002d20


	//   ....[10]....
        /*00e4*/ 	.word	0x000031f0


	//   ....[11]....
        /*00e8*/ 	.word	0x00003220


	//   ....[12]....
        /*00ec*/ 	.word	0x00003e40


	//   ....[13]....
        /*00f0*/ 	.word	0x00004050


	//----- nvinfo : EIATTR_VRC_CTA_INIT_COUNT
	.align		4
.L_43:
        /*00f4*/ 	.byte	0x02, 0x4a
        /*00f6*/ 	.byte	0x80
	.zero		1


	//----- nvinfo : EIATTR_SYSCALL_OFFSETS
	.align		4
        /*00f8*/ 	.byte	0x04, 0x46
        /*00fa*/ 	.short	(.L_45 - .L_44)


	//   ....[0]....
.L_44:
        /*00fc*/ 	.word	0x000059d0


	//   ....[1]....
        /*0100*/ 	.word	0x00005ac0


	//   ....[2]....
        /*0104*/ 	.word	0x00006230


	//   ....[3]....
        /*0108*/ 	.word	0x00006eb0


	//   ....[4]....
        /*010c*/ 	.word	0x00007b00


	//   ....[5]....
        /*0110*/ 	.word	0x00008750


	//----- nvinfo : EIATTR_MBARRIER_INSTR_OFFSETS
	.align		4
.L_45:
        /*0114*/ 	.byte	0x04, 0x39
        /*0116*/ 	.short	(.L_47 - .L_46)


	//   ....[0]....
.L_46:
        /*0118*/ 	.word	0x000005f0
        /*011c*/ 	.word	0x000000ff
        /*0120*/ 	.word	0x00000000
        /*0124*/ 	.short	0x0100
        /*0126*/ 	.byte	0x08
	.zero		1


	//   ....[1]....
        /*0128*/ 	.word	0x00000600
        /*012c*/ 	.word	0x000000ff
        /*0130*/ 	.word	0x00000018
        /*0134*/ 	.short	0x0100
        /*0136*/ 	.byte	0x08
	.zero		1


	//   ....[2]....
        /*0138*/ 	.word	0x00000610
        /*013c*/ 	.word	0x000000ff
        /*0140*/ 	.word	0x00000008
        /*0144*/ 	.short	0x0100
        /*0146*/ 	.byte	0x08
	.zero		1


	//   ....[3]....
        /*0148*/ 	.word	0x00000620
        /*014c*/ 	.word	0x000000ff
        /*0150*/ 	.word	0x00000020
        /*0154*/ 	.short	0x0100
        /*0156*/ 	.byte	0x08
	.zero		1


	//   ....[4]....
        /*0158*/ 	.word	0x00000630
        /*015c*/ 	.word	0x000000ff
        /*0160*/ 	.word	0x00000010
        /*0164*/ 	.short	0x0100
        /*0166*/ 	.byte	0x08
	.zero		1


	//   ....[5]....
        /*0168*/ 	.word	0x00000640
        /*016c*/ 	.word	0x000000ff
        /*0170*/ 	.word	0x00000028
        /*0174*/ 	.short	0x0100
        /*0176*/ 	.byte	0x08
	.zero		1


	//   ....[6]....
        /*0178*/ 	.word	0x00000760
        /*017c*/ 	.word	0x000000ff
        /*0180*/ 	.word	0x00000030
        /*0184*/ 	.short	0x0100
        /*0186*/ 	.byte	0x09
	.zero		1


	//   ....[7]....
        /*0188*/ 	.word	0x00000770
        /*018c*/ 	.word	0x000000ff
        /*0190*/ 	.word	0x00000050
        /*0194*/ 	.short	0x0100
        /*0196*/ 	.byte	0x09
	.zero		1


	//   ....[8]....
        /*0198*/ 	.word	0x00000780
        /*019c*/ 	.word	0x000000ff
        /*01a0*/ 	.word	0x00000038
        /*01a4*/ 	.short	0x0100
        /*01a6*/ 	.byte	0x09
	.zero		1


	//   ....[9]....
        /*01a8*/ 	.word	0x00000790
        /*01ac*/ 	.word	0x000000ff
        /*01b0*/ 	.word	0x00000058
        /*01b4*/ 	.short	0x0100
        /*01b6*/ 	.byte	0x09
	.zero		1


	//   ....[10]....
        /*01b8*/ 	.word	0x000007a0
        /*01bc*/ 	.word	0x000000ff
        /*01c0*/ 	.word	0x00000040
        /*01c4*/ 	.short	0x0100
        /*01c6*/ 	.byte	0x09
	.zero		1


	//   ....[11]....
        /*01c8*/ 	.word	0x000007b0
        /*01cc*/ 	.word	0x000000ff
        /*01d0*/ 	.word	0x00000060
        /*01d4*/ 	.short	0x0100
        /*01d6*/ 	.byte	0x09
	.zero		1


	//   ....[12]....
        /*01d8*/ 	.word	0x000007c0
        /*01dc*/ 	.word	0x000000ff
        /*01e0*/ 	.word	0x00000048
        /*01e4*/ 	.short	0x0100
        /*01e6*/ 	.byte	0x09
	.zero		1


	//   ....[13]....
        /*01e8*/ 	.word	0x000007d0
        /*01ec*/ 	.word	0x000000ff
        /*01f0*/ 	.word	0x00000068
        /*01f4*/ 	.short	0x0100
        /*01f6*/ 	.byte	0x09
	.zero		1


	//   ....[14]....
        /*01f8*/ 	.word	0x000008b0
        /*01fc*/ 	.word	0x000000ff
        /*0200*/ 	.word	0x00000070
        /*0204*/ 	.short	0x0100
        /*0206*/ 	.byte	0x08
	.zero		1


	//   ....[15]....
        /*0208*/ 	.word	0x000008c0
        /*020c*/ 	.word	0x000000ff
        /*0210*/ 	.word	0x00000078
        /*0214*/ 	.short	0x0100
        /*0216*/ 	.byte	0x08
	.zero		1


	//   ....[16]....
        /*0218*/ 	.word	0x000009f0
        /*021c*/ 	.word	0x000000ff
        /*0220*/ 	.word	0x00000080
        /*0224*/ 	.short	0x0100
        /*0226*/ 	.byte	0x08
	.zero		1


	//   ....[17]....
        /*0228*/ 	.word	0x00000a00
        /*022c*/ 	.word	0x000000ff
        /*0230*/ 	.word	0x00000090
        /*0234*/ 	.short	0x0100
        /*0236*/ 	.byte	0x08
	.zero		1


	//   ....[18]....
        /*0238*/ 	.word	0x00000a10
        /*023c*/ 	.word	0x000000ff
        /*0240*/ 	.word	0x00000088
        /*0244*/ 	.short	0x0100
        /*0246*/ 	.byte	0x08
	.zero		1


	//   ....[19]....
        /*0248*/ 	.word	0x00000a20
        /*024c*/ 	.word	0x000000ff
        /*0250*/ 	.word	0x00000098
        /*0254*/ 	.short	0x0100
        /*0256*/ 	.byte	0x08
	.zero		1


	//   ....[20]....
        /*0258*/ 	.word	0x00000b40
        /*025c*/ 	.word	0x000000ff
        /*0260*/ 	.word	0x000000a0
        /*0264*/ 	.short	0x0100
        /*0266*/ 	.byte	0x09
	.zero		1


	//   ....[21]....
        /*0268*/ 	.word	0x00000b50
        /*026c*/ 	.word	0x000000ff
        /*0270*/ 	.word	0x000000c0
        /*0274*/ 	.short	0x0100
        /*0276*/ 	.byte	0x09
	.zero		1


	//   ....[22]....
        /*0278*/ 	.word	0x00000b60
        /*027c*/ 	.word	0x000000ff
        /*0280*/ 	.word	0x000000a8
        /*0284*/ 	.short	0x0100
        /*0286*/ 	.byte	0x09
	.zero		1


	//   ....[23]....
        /*0288*/ 	.word	0x00000b70
        /*028c*/ 	.word	0x000000ff
        /*0290*/ 	.word	0x000000c8
        /*0294*/ 	.short	0x0100
        /*0296*/ 	.byte	0x09
	.zero		1


	//   ....[24]....
        /*0298*/ 	.word	0x00000b80
        /*029c*/ 	.word	0x000000ff
        /*02a0*/ 	.word	0x000000b0
        /*02a4*/ 	.short	0x0100
        /*02a6*/ 	.byte	0x09
	.zero		1


	//   ....[25]....
        /*02a8*/ 	.word	0x00000b90
        /*02ac*/ 	.word	0x000000ff
        /*02b0*/ 	.word	0x000000d0
        /*02b4*/ 	.short	0x0100
        /*02b6*/ 	.byte	0x09
	.zero		1


	//   ....[26]....
        /*02b8*/ 	.word	0x00000ba0
        /*02bc*/ 	.word	0x000000ff
        /*02c0*/ 	.word	0x000000b8
        /*02c4*/ 	.short	0x0100
        /*02c6*/ 	.byte	0x09
	.zero		1


	//   ....[27]....
        /*02c8*/ 	.word	0x00000bb0
        /*02cc*/ 	.word	0x000000ff
        /*02d0*/ 	.word	0x000000d8
        /*02d4*/ 	.short	0x0100
        /*02d6*/ 	.byte	0x09
	.zero		1


	//   ....[28]....
        /*02d8*/ 	.word	0x00000ca0
        /*02dc*/ 	.word	0x000000ff
        /*02e0*/ 	.word	0x000000e0
        /*02e4*/ 	.short	0x0100
        /*02e6*/ 	.byte	0x08
	.zero		1


	//   ....[29]....
        /*02e8*/ 	.word	0x00000cb0
        /*02ec*/ 	.word	0x000000ff
        /*02f0*/ 	.word	0x000000f0
        /*02f4*/ 	.short	0x0100
        /*02f6*/ 	.byte	0x08
	.zero		1


	//   ....[30]....
        /*02f8*/ 	.word	0x00000cc0
        /*02fc*/ 	.word	0x000000ff
        /*0300*/ 	.word	0x000000e8
        /*0304*/ 	.short	0x0100
        /*0306*/ 	.byte	0x08
	.zero		1


	//   ....[31]....
        /*0308*/ 	.word	0x00000cd0
        /*030c*/ 	.word	0x000000ff
        /*0310*/ 	.word	0x000000f8
        /*0314*/ 	.short	0x0100
        /*0316*/ 	.byte	0x08
	.zero		1


	//   ....[32]....
        /*0318*/ 	.word	0x00000dc0
        /*031c*/ 	.word	0x000000ff
        /*0320*/ 	.word	0x00000100
        /*0324*/ 	.short	0x0100
        /*0326*/ 	.byte	0x07
	.zero		1


	//   ....[33]....
        /*0328*/ 	.word	0x000017d0
        /*032c*/ 	.word	0x00000002
        /*0330*/ 	.word	0x000000f0
        /*0334*/ 	.short	0x010a
        /*0336*/ 	.byte	0xff
	.zero		1


	//   ....[34]....
        /*0338*/ 	.word	0x00001800
        /*033c*/ 	.word	0x00000002
        /*0340*/ 	.word	0x000000e0
        /*0344*/ 	.short	0x0101
        /*0346*/ 	.byte	0xff
	.zero		1


	//   ....[35]....
        /*0348*/ 	.word	0x000018d0
        /*034c*/ 	.word	0x000000ff
        /*0350*/ 	.word	0x00000018
        /*0354*/ 	.short	0x010a
        /*0356*/ 	.byte	0x08
	.zero		1


	//   ....[36]....
        /*0358*/ 	.word	0x000019d0
        /*035c*/ 	.word	0x000000ff
        /*0360*/ 	.word	0x00000018
        /*0364*/ 	.short	0x010a
        /*0366*/ 	.byte	0x21
	.zero		1


	//   ....[37]....
        /*0368*/ 	.word	0x00001b80
        /*036c*/ 	.word	0x000000ff
        /*0370*/ 	.word	0x00000018
        /*0374*/ 	.short	0x010a
        /*0376*/ 	.byte	0x08
	.zero		1


	//   ....[38]....
        /*0378*/ 	.word	0x00001c80
        /*037c*/ 	.word	0x000000ff
        /*0380*/ 	.word	0x00000078
        /*0384*/ 	.short	0x0101
        /*0386*/ 	.byte	0x06
	.zero		1


	//   ....[39]....
        /*0388*/ 	.word	0x00001ca0
        /*038c*/ 	.word	0x000000ff
        /*0390*/ 	.word	0x00000018
        /*0394*/ 	.short	0x010a
        /*0396*/ 	.byte	0x08
	.zero		1


	//   ....[40]....
        /*0398*/ 	.word	0x00001d20
        /*039c*/ 	.word	0x000000ff
        /*03a0*/ 	.word	0x00000018
        /*03a4*/ 	.short	0x010a
        /*03a6*/ 	.byte	0x11
	.zero		1


	//   ....[41]....
        /*03a8*/ 	.word	0x00001eb0
        /*03ac*/ 	.word	0x000000ff
        /*03b0*/ 	.word	0x00000018
        /*03b4*/ 	.short	0x010a
        /*03b6*/ 	.byte	0x08
	.zero		1


	//   ....[42]....
        /*03b8*/ 	.word	0x00002000
        /*03bc*/ 	.word	0x00000002
        /*03c0*/ 	.word	0x00000080
        /*03c4*/ 	.short	0x010a
        /*03c6*/ 	.byte	0xff
	.zero		1


	//   ....[43]....
        /*03c8*/ 	.word	0x000020c0
        /*03cc*/ 	.word	0x00000002
        /*03d0*/ 	.word	0x00000000
        /*03d4*/ 	.short	0x0101
        /*03d6*/ 	.byte	0xff
	.zero		1


	//   ....[44]....
        /*03d8*/ 	.word	0x00002620
        /*03dc*/ 	.word	0x000000ff
        /*03e0*/ 	.word	0x00000000
        /*03e4*/ 	.short	0x010a
        /*03e6*/ 	.byte	0x04
	.zero		1


	//   ....[45]....
        /*03e8*/ 	.word	0x000026b0
        /*03ec*/ 	.word	0x000000ff
        /*03f0*/ 	.word	0x00000000
        /*03f4*/ 	.short	0x010a
        /*03f6*/ 	.byte	0x04
	.zero		1


	//   ....[46]....
        /*03f8*/ 	.word	0x00002750
        /*03fc*/ 	.word	0x00000000
        /*0400*/ 	.word	0x00000000
        /*0404*/ 	.short	0x010a
        /*0406*/ 	.byte	0xff
	.zero		1


	//   ....[47]....
        /*0408*/ 	.word	0x00002880
        /*040c*/ 	.word	0x00000000
        /*0410*/ 	.word	0x000000e0
        /*0414*/ 	.short	0x010a
        /*0416*/ 	.byte	0xff
	.zero		1


	//   ....[48]....
        /*0418*/ 	.word	0x000028f0
        /*041c*/ 	.word	0x00000000
        /*0420*/ 	.word	0x00000000
        /*0424*/ 	.short	0x0101
        /*0426*/ 	.byte	0xff
	.zero		1


	//   ....[49]....
        /*0428*/ 	.word	0x00002910
        /*042c*/ 	.word	0x000000ff
        /*0430*/ 	.word	0x00000090
        /*0434*/ 	.short	0x010a
        /*0436*/ 	.byte	0x05
	.zero		1


	//   ....[50]....
        /*0438*/ 	.word	0x00002a30
        /*043c*/ 	.word	0x00000000
        /*0440*/ 	.word	0x00000080
        /*0444*/ 	.short	0x010a
        /*0446*/ 	.byte	0xff
	.zero		1


	//   ....[51]....
        /*0448*/ 	.word	0x00002b30
        /*044c*/ 	.word	0x00000000
        /*0450*/ 	.word	0x00000000
        /*0454*/ 	.short	0x0101
        /*0456*/ 	.byte	0xff
	.zero		1


	//   ....[52]....
        /*0458*/ 	.word	0x00002bc0
        /*045c*/ 	.word	0x000000ff
        /*0460*/ 	.word	0x00000090
        /*0464*/ 	.short	0x0106
        /*0466*/ 	.byte	0x05
	.zero		1


	//   ....[53]....
        /*0468*/ 	.word	0x00002be0
        /*046c*/ 	.word	0x000000ff
        /*0470*/ 	.word	0x00000090
        /*0474*/ 	.short	0x010a
        /*0476*/ 	.byte	0x05
	.zero		1


	//   ....[54]....
        /*0478*/ 	.word	0x00002c70
        /*047c*/ 	.word	0x000000ff
        /*0480*/ 	.word	0x00000090
        /*0484*/ 	.short	0x0106
        /*0486*/ 	.byte	0x04
	.zero		1


	//   ....[55]....
        /*0488*/ 	.word	0x00002cb0
        /*048c*/ 	.word	0x00000000
        /*0490*/ 	.word	0x00000090
        /*0494*/ 	.short	0x010a
        /*0496*/ 	.byte	0xff
	.zero		1


	//   ....[56]....
        /*0498*/ 	.word	0x00002ef0
        /*049c*/ 	.word	0x000000ff
        /*04a0*/ 	.word	0x00000008
        /*04a4*/ 	.short	0x010a
        /*04a6*/ 	.byte	0x06
	.zero		1


	//   ....[57]....
        /*04a8*/ 	.word	0x00002f10
        /*04ac*/ 	.word	0x000000ff
        /*04b0*/ 	.word	0x00000008
        /*04b4*/ 	.short	0x010a
        /*04b6*/ 	.byte	0x06
	.zero		1


	//   ....[58]....
        /*04b8*/ 	.word	0x000030a0
        /*04bc*/ 	.word	0x000000ff
        /*04c0*/ 	.word	0x00000008
        /*04c4*/ 	.short	0x010a
        /*04c6*/ 	.byte	0x06
	.zero		1


	//   ....[59]....
        /*04c8*/ 	.word	0x000030c0
        /*04cc*/ 	.word	0x000000ff
        /*04d0*/ 	.word	0x00000008
        /*04d4*/ 	.short	0x010a
        /*04d6*/ 	.byte	0x06
	.zero		1


	//   ....[60]....
        /*04d8*/ 	.word	0x00003180
        /*04dc*/ 	.word	0x000000ff
        /*04e0*/ 	.word	0x00000000
        /*04e4*/ 	.short	0x0101
        /*04e6*/ 	.byte	0x07
	.zero		1


	//   ....[61]....
        /*04e8*/ 	.word	0x000034c0
        /*04ec*/ 	.word	0x00000000
        /*04f0*/ 	.word	0x00000080
        /*04f4*/ 	.short	0x010a
        /*04f6*/ 	.byte	0xff
	.zero		1


	//   ....[62]....
        /*04f8*/ 	.word	0x00003580
        /*04fc*/ 	.word	0x00000000
        /*0500*/ 	.word	0x00000000
        /*0504*/ 	.short	0x0101
        /*0506*/ 	.byte	0xff
	.zero		1


	//   ....[63]....
        /*0508*/ 	.word	0x00003640
        /*050c*/ 	.word	0x000000ff
        /*0510*/ 	.word	0x00000000
        /*0514*/ 	.short	0x010a
        /*0516*/ 	.byte	0x08
	.zero		1


	//   ....[64]....
        /*0518*/ 	.word	0x00003650
        /*051c*/ 	.word	0x000000ff
        /*0520*/ 	.word	0x000000c0
        /*0524*/ 	.short	0x010a
        /*0526*/ 	.byte	0x09
	.zero		1


	//   ....[65]....
        /*0528*/ 	.word	0x00003700
        /*052c*/ 	.word	0x000000ff
        /*0530*/ 	.word	0x00000000
        /*0534*/ 	.short	0x010a
        /*0536*/ 	.byte	0x08
	.zero		1


	//   ....[66]....
        /*0538*/ 	.word	0x00003830
        /*053c*/ 	.word	0x000000ff
        /*0540*/ 	.word	0x00000000
        /*0544*/ 	.short	0x010a
        /*0546*/ 	.byte	0x1e
	.zero		1


	//   ....[67]....
        /*0548*/ 	.word	0x00003b30
        /*054c*/ 	.word	0x000000ff
        /*0550*/ 	.word	0x00000000
        /*0554*/ 	.short	0x010a
        /*0556*/ 	.byte	0x08
	.zero		1


	//   ....[68]....
        /*0558*/ 	.word	0x00003bc0
        /*055c*/ 	.word	0x000000ff
        /*0560*/ 	.word	0x00000000
        /*0564*/ 	.short	0x010a
        /*0566*/ 	.byte	0x08
	.zero		1


	//   ....[69]....
        /*0568*/ 	.word	0x00003c50
        /*056c*/ 	.word	0x000000ff
        /*0570*/ 	.word	0x00000000
        /*0574*/ 	.short	0x010a
        /*0576*/ 	.byte	0x08
	.zero		1


	//   ....[70]....
        /*0578*/ 	.word	0x00003cf0
        /*057c*/ 	.word	0x00000000
        /*0580*/ 	.word	0x00000000
        /*0584*/ 	.short	0x010a
        /*0586*/ 	.byte	0xff
	.zero		1


	//   ....[71]....
        /*0588*/ 	.word	0x00003d30
        /*058c*/ 	.word	0x00000000
        /*0590*/ 	.word	0x00000000
        /*0594*/ 	.short	0x010a
        /*0596*/ 	.byte	0xff
	.zero		1


	//   ....[72]....
        /*0598*/ 	.word	0x00003da0
        /*059c*/ 	.word	0x000000ff
        /*05a0*/ 	.word	0x00000000
        /*05a4*/ 	.short	0x0101
        /*05a6*/ 	.byte	0x05
	.zero		1


	//   ....[73]....
        /*05a8*/ 	.word	0x00003de0
        /*05ac*/ 	.word	0x000000ff
        /*05b0*/ 	.word	0x00000100
        /*05b4*/ 	.short	0x010a
        /*05b6*/ 	.byte	0x07
	.zero		1


	//   ....[74]....
        /*05b8*/ 	.word	0x00003e30
        /*05bc*/ 	.word	0x000000ff
        /*05c0*/ 	.word	0x00000000
        /*05c4*/ 	.short	0x0101
        /*05c6*/ 	.byte	0x05
	.zero		1


	//   ....[75]....
        /*05c8*/ 	.word	0x00004280
        /*05cc*/ 	.word	0x00000000
        /*05d0*/ 	.word	0x00000080
        /*05d4*/ 	.short	0x010a
        /*05d6*/ 	.byte	0xff
	.zero		1


	//   ....[76]....
        /*05d8*/ 	.word	0x00004340
        /*05dc*/ 	.word	0x00000000
        /*05e0*/ 	.word	0x00000000
        /*05e4*/ 	.short	0x0101
        /*05e6*/ 	.byte	0xff
	.zero		1


	//   ....[77]....
        /*05e8*/ 	.word	0x00004660
        /*05ec*/ 	.word	0x000000ff
        /*05f0*/ 	.word	0x00000078
        /*05f4*/ 	.short	0x010a
        /*05f6*/ 	.byte	0x07
	.zero		1


	//   ....[78]....
        /*05f8*/ 	.word	0x00004850
        /*05fc*/ 	.word	0x000000ff
        /*0600*/ 	.word	0x00000050
        /*0604*/ 	.short	0x010a
        /*0606*/ 	.byte	0x07
	.zero		1


	//   ....[79]....
        /*0608*/ 	.word	0x000049c0
        /*060c*/ 	.word	0x000000ff
        /*0610*/ 	.word	0x00000030
        /*0614*/ 	.short	0x010b
        /*0616*/ 	.byte	0x07
	.zero		1


	//   ....[80]....
        /*0618*/ 	.word	0x000049d0
        /*061c*/ 	.word	0x000000ff
        /*0620*/ 	.word	0x00000000
        /*0624*/ 	.short	0x0101
        /*0626*/ 	.byte	0x08
	.zero		1


	//   ....[81]....
        /*0628*/ 	.word	0x000049e0
        /*062c*/ 	.word	0x000000ff
        /*0630*/ 	.word	0x00000058
        /*0634*/ 	.short	0x010a
        /*0636*/ 	.byte	0x07
	.zero		1


	//   ....[82]....
        /*0638*/ 	.word	0x00004b30
        /*063c*/ 	.word	0x000000ff
        /*0640*/ 	.word	0x00000038
        /*0644*/ 	.short	0x010b
        /*0646*/ 	.byte	0x07
	.zero		1


	//   ....[83]....
        /*0648*/ 	.word	0x00004b40
        /*064c*/ 	.word	0x000000ff
        /*0650*/ 	.word	0x00000000
        /*0654*/ 	.short	0x0101
        /*0656*/ 	.byte	0x08
	.zero		1


	//   ....[84]....
        /*0658*/ 	.word	0x00004b50
        /*065c*/ 	.word	0x000000ff
        /*0660*/ 	.word	0x00000060
        /*0664*/ 	.short	0x010a
        /*0666*/ 	.byte	0x07
	.zero		1


	//   ....[85]....
        /*0668*/ 	.word	0x00004cd0
        /*066c*/ 	.word	0x000000ff
        /*0670*/ 	.word	0x00000040
        /*0674*/ 	.short	0x010b
        /*0676*/ 	.byte	0x07
	.zero		1


	//   ....[86]....
        /*0678*/ 	.word	0x00004d10
        /*067c*/ 	.word	0x000000ff
        /*0680*/ 	.word	0x00000000
        /*0684*/ 	.short	0x0101
        /*0686*/ 	.byte	0x08
	.zero		1


	//   ....[87]....
        /*0688*/ 	.word	0x00004d50
        /*068c*/ 	.word	0x000000ff
        /*0690*/ 	.word	0x00000068
        /*0694*/ 	.short	0x010a
        /*0696*/ 	.byte	0x07
	.zero		1


	//   ....[88]....
        /*0698*/ 	.word	0x00004f90
        /*069c*/ 	.word	0x000000ff
        /*06a0*/ 	.word	0x00000048
        /*06a4*/ 	.short	0x010b
        /*06a6*/ 	.byte	0x07
	.zero		1


	//   ....[89]....
        /*06a8*/ 	.word	0x00004fb0
        /*06ac*/ 	.word	0x000000ff
        /*06b0*/ 	.word	0x00000000
        /*06b4*/ 	.short	0x0101
        /*06b6*/ 	.byte	0x0d
	.zero		1


	//   ....[90]....
        /*06b8*/ 	.word	0x00004fe0
        /*06bc*/ 	.word	0x000000ff
        /*06c0*/ 	.word	0x00000050
        /*06c4*/ 	.short	0x010a
        /*06c6*/ 	.byte	0x07
	.zero		1


	//   ....[91]....
        /*06c8*/ 	.word	0x00005000
        /*06cc*/ 	.word	0x000000ff
        /*06d0*/ 	.word	0x00000058
        /*06d4*/ 	.short	0x010a
        /*06d6*/ 	.byte	0x07
	.zero		1


	//   ....[92]....
        /*06d8*/ 	.word	0x00005020
        /*06dc*/ 	.word	0x000000ff
        /*06e0*/ 	.word	0x00000060
        /*06e4*/ 	.short	0x010a
        /*06e6*/ 	.byte	0x07
	.zero		1


	//   ....[93]....
        /*06e8*/ 	.word	0x00005060
        /*06ec*/ 	.word	0x00000000
        /*06f0*/ 	.word	0x00000068
        /*06f4*/ 	.short	0x010a
        /*06f6*/ 	.byte	0xff
	.zero		1


	//   ....[94]....
        /*06f8*/ 	.word	0x00005390
        /*06fc*/ 	.word	0x00000000
        /*0700*/ 	.word	0x00000080
        /*0704*/ 	.short	0x010a
        /*0706*/ 	.byte	0xff
	.zero		1


	//   ....[95]....
        /*0708*/ 	.word	0x000054a0
        /*070c*/ 	.word	0x00000000
        /*0710*/ 	.word	0x00000000
        /*0714*/ 	.short	0x0101
        /*0716*/ 	.byte	0xff
	.zero		1


	//   ....[96]....
        /*0718*/ 	.word	0x00005ef0
        /*071c*/ 	.word	0x000000ff
        /*0720*/ 	.word	0x00000030
        /*0724*/ 	.short	0x010a
        /*0726*/ 	.byte	0x30
	.zero		1


	//   ....[97]....
        /*0728*/ 	.word	0x00005f30
        /*072c*/ 	.word	0x00000070
        /*0730*/ 	.word	0x000000a0
        /*0734*/ 	.short	0x010a
        /*0736*/ 	.byte	0xff
	.zero		1


	//   ....[98]....
        /*0738*/ 	.word	0x00006020
        /*073c*/ 	.word	0x000000ff
        /*0740*/ 	.word	0x00000030
        /*0744*/ 	.short	0x010a
        /*0746*/ 	.byte	0x30
	.zero		1


	//   ....[99]....
        /*0748*/ 	.word	0x00006110
        /*074c*/ 	.word	0x00000070
        /*0750*/ 	.word	0x000000a0
        /*0754*/ 	.short	0x010a
        /*0756*/ 	.byte	0xff
	.zero		1


	//   ....[100]....
        /*0758*/ 	.word	0x00006be0
        /*075c*/ 	.word	0x00000000
        /*0760*/ 	.word	0x00000000
        /*0764*/ 	.short	0x0101
        /*0766*/ 	.byte	0xff
	.zero		1


	//   ....[101]....
        /*0768*/ 	.word	0x00006bf0
        /*076c*/ 	.word	0x00000002
        /*0770*/ 	.word	0x00000030
        /*0774*/ 	.short	0x010a
        /*0776*/ 	.byte	0xff
	.zero		1


	//   ....[102]....
        /*0778*/ 	.word	0x00006cd0
        /*077c*/ 	.word	0x00000002
        /*0780*/ 	.word	0x00000030
        /*0784*/ 	.short	0x010a
        /*0786*/ 	.byte	0xff
	.zero		1


	//   ....[103]....
        /*0788*/ 	.word	0x00007830
        /*078c*/ 	.word	0x0000003f
        /*0790*/ 	.word	0x00000000
        /*0794*/ 	.short	0x0101
        /*0796*/ 	.byte	0xff
	.zero		1


	//   ....[104]....
        /*0798*/ 	.word	0x00007850
        /*079c*/ 	.word	0x00000000
        /*07a0*/ 	.word	0x00000030
        /*07a4*/ 	.short	0x010a
        /*07a6*/ 	.byte	0xff
	.zero		1


	//   ....[105]....
        /*07a8*/ 	.word	0x00007920
        /*07ac*/ 	.word	0x00000000
        /*07b0*/ 	.word	0x00000030
        /*07b4*/ 	.short	0x010a
        /*07b6*/ 	.byte	0xff
	.zero		1


	//   ....[106]....
        /*07b8*/ 	.word	0x00008480
        /*07bc*/ 	.word	0x0000003f
        /*07c0*/ 	.word	0x00000000
        /*07c4*/ 	.short	0x0101
        /*07c6*/ 	.byte	0xff
	.zero		1


	//   ....[107]....
        /*07c8*/ 	.word	0x000084a0
        /*07cc*/ 	.word	0x00000000
        /*07d0*/ 	.word	0x00000030
        /*07d4*/ 	.short	0x010a
        /*07d6*/ 	.byte	0xff
	.zero		1


	//   ....[108]....
        /*07d8*/ 	.word	0x00008570
        /*07dc*/ 	.word	0x00000000
        /*07e0*/ 	.word	0x00000030
        /*07e4*/ 	.short	0x010a
        /*07e6*/ 	.byte	0xff
	.zero		1


	//   ....[109]....
        /*07e8*/ 	.word	0x00008840
        /*07ec*/ 	.word	0x00000070
        /*07f0*/ 	.word	0x00000000
        /*07f4*/ 	.short	0x0101
        /*07f6*/ 	.byte	0xff
	.zero		1


	//   ....[110]....
        /*07f8*/ 	.word	0x00009120
        /*07fc*/ 	.word	0x00000000
        /*0800*/ 	.word	0x00000000
        /*0804*/ 	.short	0x0101
        /*0806*/ 	.byte	0xff
	.zero		1


	//   ....[111]....
        /*0808*/ 	.word	0x00009390
        /*080c*/ 	.word	0x000000ff
        /*0810*/ 	.word	0x00000000
        /*0814*/ 	.short	0x0101
        /*0816*/ 	.byte	0x04
	.zero		1


	//   ....[112]....
        /*0818*/ 	.word	0x000093b0
        /*081c*/ 	.word	0x00000002
        /*0820*/ 	.word	0x000000f0
        /*0824*/ 	.short	0x010a
        /*0826*/ 	.byte	0xff
	.zero		1


	//   ....[113]....
        /*0828*/ 	.word	0x00009410
        /*082c*/ 	.word	0x00000002
        /*0830*/ 	.word	0x00000018
        /*0834*/ 	.short	0x010a
        /*0836*/ 	.byte	0xff
	.zero		1


	//   ....[114]....
        /*0838*/ 	.word	0x00009470
        /*083c*/ 	.word	0x00000002
        /*0840*/ 	.word	0x00000018
        /*0844*/ 	.short	0x010a
        /*0846*/ 	.byte	0xff
	.zero		1


	//   ....[115]....
        /*0848*/ 	.word	0x000094c0
        /*084c*/ 	.word	0x00000002
        /*0850*/ 	.word	0x00000080
        /*0854*/ 	.short	0x010a
        /*0856*/ 	.byte	0xff
	.zero		1


	//   ....[116]....
        /*0858*/ 	.word	0x00009520
        /*085c*/ 	.word	0x00000000
        /*0860*/ 	.word	0x00000000
        /*0864*/ 	.short	0x010a
        /*0866*/ 	.byte	0xff
	.zero		1


	//   ....[117]....
        /*0868*/ 	.word	0x00009580
        /*086c*/ 	.word	0x00000000
        /*0870*/ 	.word	0x00000000
        /*0874*/ 	.short	0x010a
        /*0876*/ 	.byte	0xff
	.zero		1


	//   ....[118]....
        /*0878*/ 	.word	0x000095d0
        /*087c*/ 	.word	0x00000000
        /*0880*/ 	.word	0x000000e0
        /*0884*/ 	.short	0x010a
        /*0886*/ 	.byte	0xff
	.zero		1


	//   ....[119]....
        /*0888*/ 	.word	0x00009630
        /*088c*/ 	.word	0x00000000
        /*0890*/ 	.word	0x00000090
        /*0894*/ 	.short	0x010a
        /*0896*/ 	.byte	0xff
	.zero		1


	//   ....[120]....
        /*0898*/ 	.word	0x00009680
        /*089c*/ 	.word	0x00000000
        /*08a0*/ 	.word	0x00000080
        /*08a4*/ 	.short	0x010a
        /*08a6*/ 	.byte	0xff
	.zero		1


	//   ....[121]....
        /*08a8*/ 	.word	0x000096e0
        /*08ac*/ 	.word	0x00000000
        /*08b0*/ 	.word	0x00000090
        /*08b4*/ 	.short	0x010a
        /*08b6*/ 	.byte	0xff
	.zero		1


	//   ....[122]....
        /*08b8*/ 	.word	0x00009740
        /*08bc*/ 	.word	0x00000004
        /*08c0*/ 	.word	0x00000008
        /*08c4*/ 	.short	0x010a
        /*08c6*/ 	.byte	0xff
	.zero		1


	//   ....[123]....
        /*08c8*/ 	.word	0x00009820
        /*08cc*/ 	.word	0x00000002
        /*08d0*/ 	.word	0x00000008
        /*08d4*/ 	.short	0x010a
        /*08d6*/ 	.byte	0xff
	.zero		1


	//   ....[124]....
        /*08d8*/ 	.word	0x00009870
        /*08dc*/ 	.word	0x00000000
        /*08e0*/ 	.word	0x00000080
        /*08e4*/ 	.short	0x010a
        /*08e6*/ 	.byte	0xff
	.zero		1


	//   ....[125]....
        /*08e8*/ 	.word	0x000098d0
        /*08ec*/ 	.word	0x00000000
        /*08f0*/ 	.word	0x000000c0
        /*08f4*/ 	.short	0x010a
        /*08f6*/ 	.byte	0xff
	.zero		1


	//   ....[126]....
        /*08f8*/ 	.word	0x00009930
        /*08fc*/ 	.word	0x00000000
        /*0900*/ 	.word	0x00000000
        /*0904*/ 	.short	0x010a
        /*0906*/ 	.byte	0xff
	.zero		1


	//   ....[127]....
        /*0908*/ 	.word	0x00009990
        /*090c*/ 	.word	0x00000000
        /*0910*/ 	.word	0x00000000
        /*0914*/ 	.short	0x010a
        /*0916*/ 	.byte	0xff
	.zero		1


	//   ....[128]....
        /*0918*/ 	.word	0x000099f0
        /*091c*/ 	.word	0x00000000
        /*0920*/ 	.word	0x00000000
        /*0924*/ 	.short	0x010a
        /*0926*/ 	.byte	0xff
	.zero		1


	//   ....[129]....
        /*0928*/ 	.word	0x00009a50
        /*092c*/ 	.word	0x00000000
        /*0930*/ 	.word	0x00000000
        /*0934*/ 	.short	0x010a
        /*0936*/ 	.byte	0xff
	.zero		1


	//   ....[130]....
        /*0938*/ 	.word	0x00009ab0
        /*093c*/ 	.word	0x00000000
        /*0940*/ 	.word	0x00000100
        /*0944*/ 	.short	0x010a
        /*0946*/ 	.byte	0xff
	.zero		1


	//   ....[131]....
        /*0948*/ 	.word	0x00009b00
        /*094c*/ 	.word	0x00000000
        /*0950*/ 	.word	0x00000080
        /*0954*/ 	.short	0x010a
        /*0956*/ 	.byte	0xff
	.zero		1


	//   ....[132]....
        /*0958*/ 	.word	0x00009b60
        /*095c*/ 	.word	0x00000000
        /*0960*/ 	.word	0x00000078
        /*0964*/ 	.short	0x010a
        /*0966*/ 	.byte	0xff
	.zero		1


	//   ....[133]....
        /*0968*/ 	.word	0x00009bc0
        /*096c*/ 	.word	0x00000000
        /*0970*/ 	.word	0x00000050
        /*0974*/ 	.short	0x010a
        /*0976*/ 	.byte	0xff
	.zero		1


	//   ....[134]....
        /*0978*/ 	.word	0x00009c20
        /*097c*/ 	.word	0x00000000
        /*0980*/ 	.word	0x00000058
        /*0984*/ 	.short	0x010a
        /*0986*/ 	.byte	0xff
	.zero		1


	//   ....[135]....
        /*0988*/ 	.word	0x00009c80
        /*098c*/ 	.word	0x00000000
        /*0990*/ 	.word	0x00000060
        /*0994*/ 	.short	0x010a
        /*0996*/ 	.byte	0xff
	.zero		1


	//   ....[136]....
        /*0998*/ 	.word	0x00009ce0
        /*099c*/ 	.word	0x00000000
        /*09a0*/ 	.word	0x00000068
        /*09a4*/ 	.short	0x010a
        /*09a6*/ 	.byte	0xff
	.zero		1


	//   ....[137]....
        /*09a8*/ 	.word	0x00009d40
        /*09ac*/ 	.word	0x00000000
        /*09b0*/ 	.word	0x00000050
        /*09b4*/ 	.short	0x010a
        /*09b6*/ 	.byte	0xff
	.zero		1


	//   ....[138]....
        /*09b8*/ 	.word	0x00009da0
        /*09bc*/ 	.word	0x00000000
        /*09c0*/ 	.word	0x00000058
        /*09c4*/ 	.short	0x010a
        /*09c6*/ 	.byte	0xff
	.zero		1


	//   ....[139]....
        /*09c8*/ 	.word	0x00009e00
        /*09cc*/ 	.word	0x00000000
        /*09d0*/ 	.word	0x00000060
        /*09d4*/ 	.short	0x010a
        /*09d6*/ 	.byte	0xff
	.zero		1


	//   ....[140]....
        /*09d8*/ 	.word	0x00009e50
        /*09dc*/ 	.word	0x00000000
        /*09e0*/ 	.word	0x00000080
        /*09e4*/ 	.short	0x010a
        /*09e6*/ 	.byte	0xff
	.zero		1


	//   ....[141]....
        /*09e8*/ 	.word	0x00009eb0
        /*09ec*/ 	.word	0x00000002
        /*09f0*/ 	.word	0x00000030
        /*09f4*/ 	.short	0x010a
        /*09f6*/ 	.byte	0xff
	.zero		1


	//   ....[142]....
        /*09f8*/ 	.word	0x00009f00
        /*09fc*/ 	.word	0x00000070
        /*0a00*/ 	.word	0x000000a0
        /*0a04*/ 	.short	0x010a
        /*0a06*/ 	.byte	0xff
	.zero		1


	//   ....[143]....
        /*0a08*/ 	.word	0x00009f50
        /*0a0c*/ 	.word	0x00000002
        /*0a10*/ 	.word	0x00000030
        /*0a14*/ 	.short	0x010a
        /*0a16*/ 	.byte	0xff
	.zero		1


	//   ....[144]....
        /*0a18*/ 	.word	0x00009fa0
        /*0a1c*/ 	.word	0x00000000
        /*0a20*/ 	.word	0x00000030
        /*0a24*/ 	.short	0x010a
        /*0a26*/ 	.byte	0xff
	.zero		1


	//   ....[145]....
        /*0a28*/ 	.word	0x00009ff0
        /*0a2c*/ 	.word	0x00000000
        /*0a30*/ 	.word	0x00000030
        /*0a34*/ 	.short	0x010a
        /*0a36*/ 	.byte	0xff
	.zero		1


	//----- nvinfo : EIATTR_NUM_MBARRIERS
	.align		4
.L_47:
        /*0a38*/ 	.byte	0x03, 0x38
        /*0a3a*/ 	.short	0x0021


	//----- nvinfo : EIATTR_EXIT_INSTR_OFFSETS
	.align		4
        /*0a3c*/ 	.byte	0x04, 0x1c
        /*0a3e*/ 	.short	(.L_49 - .L_48)


	//   ....[0]....
.L_48:
        /*0a40*/ 	.word	0x00002780


	//   ....[1]....
        /*0a44*/ 	.word	0x00002c80


	//   ....[2]....
        /*0a48*/ 	.word	0x00002ce0


	//   ....[3]....
        /*0a4c*/ 	.word	0x00004060


	//   ....[4]....
        /*0a50*/ 	.word	0x00005090


	//   ....[5]....
        /*0a54*/ 	.word	0x000050d0


	//   ....[6]....
        /*0a58*/ 	.word	0x00009280


	//   ....[7]....
        /*0a5c*/ 	.word	0x00009300


	//   ....[8]....
        /*0a60*/ 	.word	0x00009330


	//   ....[9]....
        /*0a64*/ 	.word	0x000093a0


	//----- nvinfo : EIATTR_MAX_THREADS
	.align		4
.L_49:
        /*0a68*/ 	.byte	0x04, 0x05
        /*0a6a*/ 	.short	(.L_51 - .L_50)
.L_50:
        /*0a6c*/ 	.word	0x00000100
        /*0a70*/ 	.word	0x00000001
        /*0a74*/ 	.word	0x00000001


	//----- nvinfo : EIATTR_CRS_STACK_SIZE
	.align		4
.L_51:
        /*0a78*/ 	.byte	0x04, 0x1e
        /*0a7a*/ 	.short	(.L_53 - .L_52)
.L_52:
        /*0a7c*/ 	.word	0x00000000


	//----- nvinfo : EIATTR_CBANK_PARAM_SIZE
	.align		4
.L_53:
        /*0a80*/ 	.byte	0x03, 0x19
        /*0a82*/ 	.short	0x0800


	//----- nvinfo : EIATTR_PARAM_CBANK
	.align		4
        /*0a84*/ 	.byte	0x04, 0x0a
        /*0a86*/ 	.short	(.L_55 - .L_54)
	.align		4
.L_54:
        /*0a88*/ 	.word	index@(.nv.constant0._ZN7cutlass13device_kernelINS_4gemm6kernel13GemmUniversalIN4cute5tupleIJiiiiEEENS1_10collective13CollectiveMmaINS1_35MainloopSm100TmaUmmaWarpSpecializedILi3ELi2ELi4ENS5_IJNS4_1CILi2EEENSA_ILi1EEESC_EEEEENS5_IJNSA_ILi256EEENSA_ILi128EEENSA_ILi64EEEEEENS_6half_tENS5_IJlSC_lEEESJ_SK_NS4_8TiledMMAINS4_8MMA_AtomIJNS4_26SM100_MMA_F16BF16_2x1SM_SSISJ_SJ_fLi256ELi128ELNS4_4UMMA5MajorE0ELSP_0ELNSO_7ScaleInE0ELSQ_0EEEEEENS4_6LayoutINS5_IJSC_SC_SC_EEENS5_IJNSA_ILi0EEESV_SV_EEEEENS5_IJNS4_10UnderscoreESY_SY_EEEEENS4_18SM100_TMA_2SM_LOADENS4_14ComposedLayoutINS4_7SwizzleILi3ELi4ELi3EEENS4_18smem_ptr_flag_bitsILi16EEENST_INS5_IJNSA_ILi8EEESH_EEENS5_IJSH_SC_EEEEEEEvNS4_8identityES11_S1B_vS1C_EENS_8epilogue10collective18CollectiveEpilogueINS1E_23Sm100TmaWarpSpecializedILi4ELi2ELi32ELb1ELb0EEEJNS5_IJSG_SG_SH_EEENS5_IJNST_ISG_SC_EENST_INSA_ILi32EEESC_EEEEESJ_SK_SJ_SK_NS1E_6fusion15FusionCallbacksIS1I_NS1O_17LinearCombinationISJ_fSJ_fLNS_15FloatRoundStyleE2EEES1J_S1N_JEEENS4_5SM1004TMEM4LOAD26SM100_TMEM_LOAD_32dp32b32xENS4_13SM90_TMA_LOADENS12_INS13_ILi2ELi4ELi3EEES16_NST_INS5_IJS17_S1L_EEENS5_IJS1L_SC_EEEEEEENS4_39AutoVectorizingCopyWithAssumedAlignmentILi128EEENS4_14SM90_TMA_STOREES23_S25_S25_EEEvvEEEEvNT_6ParamsE)
        /*0a8c*/ 	.short	0x0380
        /*0a8e*/ 	.short	0x0800


	//----- nvinfo : EIATTR_SW_WAR
	.align		4
.L_55:
        /*0a90*/ 	.byte	0x04, 0x36
        /*0a92*/ 	.short	(.L_57 - .L_56)
.L_56:
        /*0a94*/ 	.word	0x00000008
.L_57:


//--------------------- .nv.callgraph             --------------------------
	.section	.nv.callgraph,"",@"SHT_CUDA_CALLGRAPH"
	.align	4
	.sectionentsize	8
	.align		4
        /*0000*/ 	.word	0x00000000
	.align		4
        /*0004*/ 	.word	0xffffffff
	.align		4
        /*0008*/ 	.word	index@(_ZN7cutlass13device_kernelINS_4gemm6kernel13GemmUniversalIN4cute5tupleIJiiiiEEENS1_10collective13CollectiveMmaINS1_35MainloopSm100TmaUmmaWarpSpecializedILi3ELi2ELi4ENS5_IJNS4_1CILi2EEENSA_ILi1EEESC_EEEEENS5_IJNSA_ILi256EEENSA_ILi128EEENSA_ILi64EEEEEENS_6half_tENS5_IJlSC_lEEESJ_SK_NS4_8TiledMMAINS4_8MMA_AtomIJNS4_26SM100_MMA_F16BF16_2x1SM_SSISJ_SJ_fLi256ELi128ELNS4_4UMMA5MajorE0ELSP_0ELNSO_7ScaleInE0ELSQ_0EEEEEENS4_6LayoutINS5_IJSC_SC_SC_EEENS5_IJNSA_ILi0EEESV_SV_EEEEENS5_IJNS4_10UnderscoreESY_SY_EEEEENS4_18SM100_TMA_2SM_LOADENS4_14ComposedLayoutINS4_7SwizzleILi3ELi4ELi3EEENS4_18smem_ptr_flag_bitsILi16EEENST_INS5_IJNSA_ILi8EEESH_EEENS5_IJSH_SC_EEEEEEEvNS4_8identityES11_S1B_vS1C_EENS_8epilogue10collective18CollectiveEpilogueINS1E_23Sm100TmaWarpSpecializedILi4ELi2ELi32ELb1ELb0EEEJNS5_IJSG_SG_SH_EEENS5_IJNST_ISG_SC_EENST_INSA_ILi32EEESC_EEEEESJ_SK_SJ_SK_NS1E_6fusion15FusionCallbacksIS1I_NS1O_17LinearCombinationISJ_fSJ_fLNS_15FloatRoundStyleE2EEES1J_S1N_JEEENS4_5SM1004TMEM4LOAD26SM100_TMEM_LOAD_32dp32b32xENS4_13SM90_TMA_LOADENS12_INS13_ILi2ELi4ELi3EEES16_NST_INS5_IJS17_S1L_EEENS5_IJS1L_SC_EEEEEEENS4_39AutoVectorizingCopyWithAssumedAlignmentILi128EEENS4_14SM90_TMA_STOREES23_S25_S25_EEEvvEEEEvNT_6ParamsE)
	.align		4
        /*000c*/ 	.word	index@(__assertfail)
	.align		4
        /*0010*/ 	.word	0x00000000
	.align		4
        /*0014*/ 	.word	0xfffffffe
	.align		4
        /*0018*/ 	.word	0x00000000
	.align		4
        /*001c*/ 	.word	0xfffffffd
	.align		4
        /*0020*/ 	.word	0x00000000
	.align		4
        /*0024*/ 	.word	0xfffffffc


//--------------------- .nv.constant4             --------------------------
	.section	.nv.constant4,"a",@progbits
	.align	8
	.align		8
.nv.constant4:
        /*0000*/ 	.dword	__assertfail
	.align		8
        /*0008*/ 	.dword	__unnamed_1
	.align		8
        /*0010*/ 	.dword	__unnamed_2
	.align		8
        /*0018*/ 	.dword	_ZN39_INTERNAL_c4e8a388_4_k_cu_e0808ef5_67254cuda3std3__45__cpo5beginE
	.align		8
        /*0020*/ 	.dword	_ZN39_INTERNAL_c4e8a388_4_k_cu_e0808ef5_67254cuda3std3__45__cpo3endE
	.align		8
        /*0028*/ 	.dword	_ZN39_INTERNAL_c4e8a388_4_k_cu_e0808ef5_67254cuda3std3__45__cpo6cbeginE
	.align		8
        /*0030*/ 	.dword	_ZN39_INTERNAL_c4e8a388_4_k_cu_e0808ef5_67254cuda3std3__45__cpo4cendE
	.align		8
        /*0038*/ 	.dword	_ZN39_INTERNAL_c4e8a388_4_k_cu_e0808ef5_67254cuda3std3__441_GLOBAL__N__c4e8a388_4_k_cu_e0808ef5_67256ignoreE
	.align		8
        /*0040*/ 	.dword	_ZN39_INTERNAL_c4e8a388_4_k_cu_e0808ef5_67254cuda3std3__419piecewise_constructE
	.align		8
        /*0048*/ 	.dword	_ZN39_INTERNAL_c4e8a388_4_k_cu_e0808ef5_67254cuda3std3__48in_placeE
	.align		8
        /*0050*/ 	.dword	_ZN39_INTERNAL_c4e8a388_4_k_cu_e0808ef5_67254cuda3std6ranges3__45__cpo4swapE
	.align		8
        /*0058*/ 	.dword	_ZN39_INTERNAL_c4e8a388_4_k_cu_e0808ef5_67254cuda3std6ranges3__45__cpo9iter_moveE
	.align		8
        /*0060*/ 	.dword	_ZN39_INTERNAL_c4e8a388_4_k_cu_e0808ef5_67254cute7productE
	.align		8
        /*0068*/ 	.dword	_ZN39_INTERNAL_c4e8a388_4_k_cu_e0808ef5_67254cute1_E
	.align		8
        /*0070*/ 	.dword	$str$25
	.align		8
        /*0078*/ 	.dword	$str$26
	.align		8
        /*0080*/ 	.dword	$str$27
	.align		8
        /*0088*/ 	.dword	$str$28


//--------------------- .text._ZN7cutlass13device_kernelINS_4gemm6kernel13GemmUniversalIN4cute5tupleIJiiiiEEENS1_10collective13CollectiveMmaINS1_35MainloopSm100TmaUmmaWarpSpecializedILi3ELi2ELi4ENS5_IJNS4_1CILi2EEENSA_ILi1EEESC_EEEEENS5_IJNSA_ILi256EEENSA_ILi128EEENSA_ILi64EEEEEENS_6half_tENS5_IJlSC_lEEESJ_SK_NS4_8TiledMMAINS4_8MMA_AtomIJNS4_26SM100_MMA_F16BF16_2x1SM_SSISJ_SJ_fLi256ELi128ELNS4_4UMMA5MajorE0ELSP_0ELNSO_7ScaleInE0ELSQ_0EEEEEENS4_6LayoutINS5_IJSC_SC_SC_EEENS5_IJNSA_ILi0EEESV_SV_EEEEENS5_IJNS4_10UnderscoreESY_SY_EEEEENS4_18SM100_TMA_2SM_LOADENS4_14ComposedLayoutINS4_7SwizzleILi3ELi4ELi3EEENS4_18smem_ptr_flag_bitsILi16EEENST_INS5_IJNSA_ILi8EEESH_EEENS5_IJSH_SC_EEEEEEEvNS4_8identityES11_S1B_vS1C_EENS_8epilogue10collective18CollectiveEpilogueINS1E_23Sm100TmaWarpSpecializedILi4ELi2ELi32ELb1ELb0EEEJNS5_IJSG_SG_SH_EEENS5_IJNST_ISG_SC_EENST_INSA_ILi32EEESC_EEEEESJ_SK_SJ_SK_NS1E_6fusion15FusionCallbacksIS1I_NS1O_17LinearCombinationISJ_fSJ_fLNS_15FloatRoundStyleE2EEES1J_S1N_JEEENS4_5SM1004TMEM4LOAD26SM100_TMEM_LOAD_32dp32b32xENS4_13SM90_TMA_LOADENS12_INS13_ILi2ELi4ELi3EEES16_NST_INS5_IJS17_S1L_EEENS5_IJS1L_SC_EEEEEEENS4_39AutoVectorizingCopyWithAssumedAlignmentILi128EEENS4_14SM90_TMA_STOREES23_S25_S25_EEEvvEEEEvNT_6ParamsE --------------------------
	.section	.text._ZN7cutlass13device_kernelINS_4gemm6kernel13GemmUniversalIN4cute5tupleIJiiiiEEENS1_10collective13CollectiveMmaINS1_35MainloopSm100TmaUmmaWarpSpecializedILi3ELi2ELi4ENS5_IJNS4_1CILi2EEENSA_ILi1EEESC_EEEEENS5_IJNSA_ILi256EEENSA_ILi128EEENSA_ILi64EEEEEENS_6half_tENS5_IJlSC_lEEESJ_SK_NS4_8TiledMMAINS4_8MMA_AtomIJNS4_26SM100_MMA_F16BF16_2x1SM_SSISJ_SJ_fLi256ELi128ELNS4_4UMMA5MajorE0ELSP_0ELNSO_7ScaleInE0ELSQ_0EEEEEENS4_6LayoutINS5_IJSC_SC_SC_EEENS5_IJNSA_ILi0EEESV_SV_EEEEENS5_IJNS4_10UnderscoreESY_SY_EEEEENS4_18SM100_TMA_2SM_LOADENS4_14ComposedLayoutINS4_7SwizzleILi3ELi4ELi3EEENS4_18smem_ptr_flag_bitsILi16EEENST_INS5_IJNSA_ILi8EEESH_EEENS5_IJSH_SC_EEEEEEEvNS4_8identityES11_S1B_vS1C_EENS_8epilogue10collective18CollectiveEpilogueINS1E_23Sm100TmaWarpSpecializedILi4ELi2ELi32ELb1ELb0EEEJNS5_IJSG_SG_SH_EEENS5_IJNST_ISG_SC_EENST_INSA_ILi32EEESC_EEEEESJ_SK_SJ_SK_NS1E_6fusion15FusionCallbacksIS1I_NS1O_17LinearCombinationISJ_fSJ_fLNS_15FloatRoundStyleE2EEES1J_S1N_JEEENS4_5SM1004TMEM4LOAD26SM100_TMEM_LOAD_32dp32b32xENS4_13SM90_TMA_LOADENS12_INS13_ILi2ELi4ELi3EEES16_NST_INS5_IJS17_S1L_EEENS5_IJS1L_SC_EEEEEEENS4_39AutoVectorizingCopyWithAssumedAlignmentILi128EEENS4_14SM90_TMA_STOREES23_S25_S25_EEEvvEEEEvNT_6ParamsE,"ax",@progbits
	.align	128
.text._ZN7cutlass13device_kernelINS_4gemm6kernel13GemmUniversalIN4cute5tupleIJiiiiEEENS1_10collective13CollectiveMmaINS1_35MainloopSm100TmaUmmaWarpSpecializedILi3ELi2ELi4ENS5_IJNS4_1CILi2EEENSA_ILi1EEESC_EEEEENS5_IJNSA_ILi256EEENSA_ILi128EEENSA_ILi64EEEEEENS_6half_tENS5_IJlSC_lEEESJ_SK_NS4_8TiledMMAINS4_8MMA_AtomIJNS4_26SM100_MMA_F16BF16_2x1SM_SSISJ_SJ_fLi256ELi128ELNS4_4UMMA5MajorE0ELSP_0ELNSO_7ScaleInE0ELSQ_0EEEEEENS4_6LayoutINS5_IJSC_SC_SC_EEENS5_IJNSA_ILi0EEESV_SV_EEEEENS5_IJNS4_10UnderscoreESY_SY_EEEEENS4_18SM100_TMA_2SM_LOADENS4_14ComposedLayoutINS4_7SwizzleILi3ELi4ELi3EEENS4_18smem_ptr_flag_bitsILi16EEENST_INS5_IJNSA_ILi8EEESH_EEENS5_IJSH_SC_EEEEEEEvNS4_8identityES11_S1B_vS1C_EENS_8epilogue10collective18CollectiveEpilogueINS1E_23Sm100TmaWarpSpecializedILi4ELi2ELi32ELb1ELb0EEEJNS5_IJSG_SG_SH_EEENS5_IJNST_ISG_SC_EENST_INSA_ILi32EEESC_EEEEESJ_SK_SJ_SK_NS1E_6fusion15FusionCallbacksIS1I_NS1O_17LinearCombinationISJ_fSJ_fLNS_15FloatRoundStyleE2EEES1J_S1N_JEEENS4_5SM1004TMEM4LOAD26SM100_TMEM_LOAD_32dp32b32xENS4_13SM90_TMA_LOADENS12_INS13_ILi2ELi4ELi3EEES16_NST_INS5_IJS17_S1L_EEENS5_IJS1L_SC_EEEEEEENS4_39AutoVectorizingCopyWithAssumedAlignmentILi128EEENS4_14SM90_TMA_STOREES23_S25_S25_EEEvvEEEEvNT_6ParamsE:
        .type           _ZN7cutlass13device_kernelINS_4gemm6kernel13GemmUniversalIN4cute5tupleIJiiiiEEENS1_10collective13CollectiveMmaINS1_35MainloopSm100TmaUmmaWarpSpecializedILi3ELi2ELi4ENS5_IJNS4_1CILi2EEENSA_ILi1EEESC_EEEEENS5_IJNSA_ILi256EEENSA_ILi128EEENSA_ILi64EEEEEENS_6half_tENS5_IJlSC_lEEESJ_SK_NS4_8TiledMMAINS4_8MMA_AtomIJNS4_26SM100_MMA_F16BF16_2x1SM_SSISJ_SJ_fLi256ELi128ELNS4_4UMMA5MajorE0ELSP_0ELNSO_7ScaleInE0ELSQ_0EEEEEENS4_6LayoutINS5_IJSC_SC_SC_EEENS5_IJNSA_ILi0EEESV_SV_EEEEENS5_IJNS4_10UnderscoreESY_SY_EEEEENS4_18SM100_TMA_2SM_LOADENS4_14ComposedLayoutINS4_7SwizzleILi3ELi4ELi3EEENS4_18smem_ptr_flag_bitsILi16EEENST_INS5_IJNSA_ILi8EEESH_EEENS5_IJSH_SC_EEEEEEEvNS4_8identityES11_S1B_vS1C_EENS_8epilogue10collective18CollectiveEpilogueINS1E_23Sm100TmaWarpSpecializedILi4ELi2ELi32ELb1ELb0EEEJNS5_IJSG_SG_SH_EEENS5_IJNST_ISG_SC_EENST_INSA_ILi32EEESC_EEEEESJ_SK_SJ_SK_NS1E_6fusion15FusionCallbacksIS1I_NS1O_17LinearCombinationISJ_fSJ_fLNS_15FloatRoundStyleE2EEES1J_S1N_JEEENS4_5SM1004TMEM4LOAD26SM100_TMEM_LOAD_32dp32b32xENS4_13SM90_TMA_LOADENS12_INS13_ILi2ELi4ELi3EEES16_NST_INS5_IJS17_S1L_EEENS5_IJS1L_SC_EEEEEEENS4_39AutoVectorizingCopyWithAssumedAlignmentILi128EEENS4_14SM90_TMA_STOREES23_S25_S25_EEEvvEEEEvNT_6ParamsE,@function
        .size           _ZN7cutlass13device_kernelINS_4gemm6kernel13GemmUniversalIN4cute5tupleIJiiiiEEENS1_10collective13CollectiveMmaINS1_35MainloopSm100TmaUmmaWarpSpecializedILi3ELi2ELi4ENS5_IJNS4_1CILi2EEENSA_ILi1EEESC_EEEEENS5_IJNSA_ILi256EEENSA_ILi128EEENSA_ILi64EEEEEENS_6half_tENS5_IJlSC_lEEESJ_SK_NS4_8TiledMMAINS4_8MMA_AtomIJNS4_26SM100_MMA_F16BF16_2x1SM_SSISJ_SJ_fLi256ELi128ELNS4_4UMMA5MajorE0ELSP_0ELNSO_7ScaleInE0ELSQ_0EEEEEENS4_6LayoutINS5_IJSC_SC_SC_EEENS5_IJNSA_ILi0EEESV_SV_EEEEENS5_IJNS4_10UnderscoreESY_SY_EEEEENS4_18SM100_TMA_2SM_LOADENS4_14ComposedLayoutINS4_7SwizzleILi3ELi4ELi3EEENS4_18smem_ptr_flag_bitsILi16EEENST_INS5_IJNSA_ILi8EEESH_EEENS5_IJSH_SC_EEEEEEEvNS4_8identityES11_S1B_vS1C_EENS_8epilogue10collective18CollectiveEpilogueINS1E_23Sm100TmaWarpSpecializedILi4ELi2ELi32ELb1ELb0EEEJNS5_IJSG_SG_SH_EEENS5_IJNST_ISG_SC_EENST_INSA_ILi32EEESC_EEEEESJ_SK_SJ_SK_NS1E_6fusion15FusionCallbacksIS1I_NS1O_17LinearCombinationISJ_fSJ_fLNS_15FloatRoundStyleE2EEES1J_S1N_JEEENS4_5SM1004TMEM4LOAD26SM100_TMEM_LOAD_32dp32b32xENS4_13SM90_TMA_LOADENS12_INS13_ILi2ELi4ELi3EEES16_NST_INS5_IJS17_S1L_EEENS5_IJS1L_SC_EEEEEEENS4_39AutoVectorizingCopyWithAssumedAlignmentILi128EEENS4_14SM90_TMA_STOREES23_S25_S25_EEEvvEEEEvNT_6ParamsE,(.L_x_194 - _ZN7cutlass13device_kernelINS_4gemm6kernel13GemmUniversalIN4cute5tupleIJiiiiEEENS1_10collective13CollectiveMmaINS1_35MainloopSm100TmaUmmaWarpSpecializedILi3ELi2ELi4ENS5_IJNS4_1CILi2EEENSA_ILi1EEESC_EEEEENS5_IJNSA_ILi256EEENSA_ILi128EEENSA_ILi64EEEEEENS_6half_tENS5_IJlSC_lEEESJ_SK_NS4_8TiledMMAINS4_8MMA_AtomIJNS4_26SM100_MMA_F16BF16_2x1SM_SSISJ_SJ_fLi256ELi128ELNS4_4UMMA5MajorE0ELSP_0ELNSO_7ScaleInE0ELSQ_0EEEEEENS4_6LayoutINS5_IJSC_SC_SC_EEENS5_IJNSA_ILi0EEESV_SV_EEEEENS5_IJNS4_10UnderscoreESY_SY_EEEEENS4_18SM100_TMA_2SM_LOADENS4_14ComposedLayoutINS4_7SwizzleILi3ELi4ELi3EEENS4_18smem_ptr_flag_bitsILi16EEENST_INS5_IJNSA_ILi8EEESH_EEENS5_IJSH_SC_EEEEEEEvNS4_8identityES11_S1B_vS1C_EENS_8epilogue10collective18CollectiveEpilogueINS1E_23Sm100TmaWarpSpecializedILi4ELi2ELi32ELb1ELb0EEEJNS5_IJSG_SG_SH_EEENS5_IJNST_ISG_SC_EENST_INSA_ILi32EEESC_EEEEESJ_SK_SJ_SK_NS1E_6fusion15FusionCallbacksIS1I_NS1O_17LinearCombinationISJ_fSJ_fLNS_15FloatRoundStyleE2EEES1J_S1N_JEEENS4_5SM1004TMEM4LOAD26SM100_TMEM_LOAD_32dp32b32xENS4_13SM90_TMA_LOADENS12_INS13_ILi2ELi4ELi3EEES16_NST_INS5_IJS17_S1L_EEENS5_IJS1L_SC_EEEEEEENS4_39AutoVectorizingCopyWithAssumedAlignmentILi128EEENS4_14SM90_TMA_STOREES23_S25_S25_EEEvvEEEEvNT_6ParamsE)
        .other          _ZN7cutlass13device_kernelINS_4gemm6kernel13GemmUniversalIN4cute5tupleIJiiiiEEENS1_10collective13CollectiveMmaINS1_35MainloopSm100TmaUmmaWarpSpecializedILi3ELi2ELi4ENS5_IJNS4_1CILi2EEENSA_ILi1EEESC_EEEEENS5_IJNSA_ILi256EEENSA_ILi128EEENSA_ILi64EEEEEENS_6half_tENS5_IJlSC_lEEESJ_SK_NS4_8TiledMMAINS4_8MMA_AtomIJNS4_26SM100_MMA_F16BF16_2x1SM_SSISJ_SJ_fLi256ELi128ELNS4_4UMMA5MajorE0ELSP_0ELNSO_7ScaleInE0ELSQ_0EEEEEENS4_6LayoutINS5_IJSC_SC_SC_EEENS5_IJNSA_ILi0EEESV_SV_EEEEENS5_IJNS4_10UnderscoreESY_SY_EEEEENS4_18SM100_TMA_2SM_LOADENS4_14ComposedLayoutINS4_7SwizzleILi3ELi4ELi3EEENS4_18smem_ptr_flag_bitsILi16EEENST_INS5_IJNSA_ILi8EEESH_EEENS5_IJSH_SC_EEEEEEEvNS4_8identityES11_S1B_vS1C_EENS_8epilogue10collective18CollectiveEpilogueINS1E_23Sm100TmaWarpSpecializedILi4ELi2ELi32ELb1ELb0EEEJNS5_IJSG_SG_SH_EEENS5_IJNST_ISG_SC_EENST_INSA_ILi32EEESC_EEEEESJ_SK_SJ_SK_NS1E_6fusion15FusionCallbacksIS1I_NS1O_17LinearCombinationISJ_fSJ_fLNS_15FloatRoundStyleE2EEES1J_S1N_JEEENS4_5SM1004TMEM4LOAD26SM100_TMEM_LOAD_32dp32b32xENS4_13SM90_TMA_LOADENS12_INS13_ILi2ELi4ELi3EEES16_NST_INS5_IJS17_S1L_EEENS5_IJS1L_SC_EEEEEEENS4_39AutoVectorizingCopyWithAssumedAlignmentILi128EEENS4_14SM90_TMA_STOREES23_S25_S25_EEEvvEEEEvNT_6ParamsE,@"STO_CUDA_ENTRY STV_DEFAULT"
_ZN7cutlass13device_kernelINS_4gemm6kernel13GemmUniversalIN4cute5tupleIJiiiiEEENS1_10collective13CollectiveMmaINS1_35MainloopSm100TmaUmmaWarpSpecializedILi3ELi2ELi4ENS5_IJNS4_1CILi2EEENSA_ILi1EEESC_EEEEENS5_IJNSA_ILi256EEENSA_ILi128EEENSA_ILi64EEEEEENS_6half_tENS5_IJlSC_lEEESJ_SK_NS4_8TiledMMAINS4_8MMA_AtomIJNS4_26SM100_MMA_F16BF16_2x1SM_SSISJ_SJ_fLi256ELi128ELNS4_4UMMA5MajorE0ELSP_0ELNSO_7ScaleInE0ELSQ_0EEEEEENS4_6LayoutINS5_IJSC_SC_SC_EEENS5_IJNSA_ILi0EEESV_SV_EEEEENS5_IJNS4_10UnderscoreESY_SY_EEEEENS4_18SM100_TMA_2SM_LOADENS4_14ComposedLayoutINS4_7SwizzleILi3ELi4ELi3EEENS4_18smem_ptr_flag_bitsILi16EEENST_INS5_IJNSA_ILi8EEESH_EEENS5_IJSH_SC_EEEEEEEvNS4_8identityES11_S1B_vS1C_EENS_8epilogue10collective18CollectiveEpilogueINS1E_23Sm100TmaWarpSpecializedILi4ELi2ELi32ELb1ELb0EEEJNS5_IJSG_SG_SH_EEENS5_IJNST_ISG_SC_EENST_INSA_ILi32EEESC_EEEEESJ_SK_SJ_SK_NS1E_6fusion15FusionCallbacksIS1I_NS1O_17LinearCombinationISJ_fSJ_fLNS_15FloatRoundStyleE2EEES1J_S1N_JEEENS4_5SM1004TMEM4LOAD26SM100_TMEM_LOAD_32dp32b32xENS4_13SM90_TMA_LOADENS12_INS13_ILi2ELi4ELi3EEES16_NST_INS5_IJS17_S1L_EEENS5_IJS1L_SC_EEEEEEENS4_39AutoVectorizingCopyWithAssumedAlignmentILi128EEENS4_14SM90_TMA_STOREES23_S25_S25_EEEvvEEEEvNT_6ParamsE:
[----:B------:R-:W1:Y:S01]  /*0000*/  LDC R1, c[0x0][0x37c] ;  /* 0x0000df00ff017b82 */ /* 0x000e620000000800 */
[----:B------:R-:W2:Y:S01]  /*0010*/  S2R R105, SR_TID.X ;  /* 0x0000000000697919 */ /* 0x000ea20000002100 */
[----:B------:R-:W3:Y:S06]  /*0020*/  LDCU.64 UR6, c[0x0][0x890] ;  /* 0x00011200ff0677ac */ /* 0x000eec0008000a00 */
[----:B------:R-:W4:Y:S01]  /*0030*/  S2UR UR37, SR_CgaCtaId ;  /* 0x00000000002579c3 */ /* 0x000f220000008800 */
[----:B------:R-:W-:Y:S02]  /*0040*/  PRMT R92, RZ, 0x7610, R92 ;  /* 0x00007610ff5c7816 */ /* 0x000fe4000000005c */
[----:B------:R-:W-:Y:S01]  /*0050*/  ELECT P1, URZ, PT ;  /* 0x0000000000ff782f */ /* 0x000fe20003820000 */
[----:B------:R-:W1:Y:S01]  /*0060*/  LDCU.64 UR46, c[0x0][0x358] ;  /* 0x00006b00ff2e77ac */ /* 0x000e620008000a00 */
[----:B---3--:R-:W-:-:S04]  /*0070*/  UISETP.NE.U32.AND UP0, UPT, UR6, URZ, UPT ;  /* 0x000000ff0600728c */ /* 0x008fc8000bf05070 */
[----:B------:R-:W-:Y:S02]  /*0080*/  UISETP.NE.AND.EX UP0, UPT, UR7, URZ, UPT, UP0 ;  /* 0x000000ff0700728c */ /* 0x000fe4000bf05300 */
[----:B----4-:R-:W-:Y:S02]  /*0090*/  ULOP3.LUT UR5, UR37, 0x1, URZ, 0xc0, !UPT ;  /* 0x0000000125057892 */ /* 0x010fe4000f8ec0ff */
[----:B------:R-:W-:Y:S01]  /*00a0*/  ULOP3.LUT UR4, UR37, 0x1, URZ, 0x3c, !UPT ;  /* 0x0000000125047892 */ /* 0x000fe2000f8e3cff */
[----:B--2---:R-:W-:-:S05]  /*00b0*/  SHF.R.U32.HI R96, RZ, 0x5, R105 ;  /* 0x00000005ff607819 */ /* 0x004fca0000011669 */
[----:B------:R-:W2:Y:S02]  /*00c0*/  SHFL.IDX PT, R0, R96, RZ, 0x1f ;  /* 0x00001fff60007589 */ /* 0x000ea400000e0000 */
[----:B--2---:R-:W-:Y:S01]  /*00d0*/  R2UR UR10, R0 ;  /* 0x00000000000a72ca */ /* 0x004fe200000e0000 */
[----:B-1----:R-:W-:-:S14]  /*00e0*/  BRA.U UP0, `(.L_x_0) ;  /* 0x00000001002c7547 */ /* 0x002fdc000b800000 */
[----:B------:R-:W1:Y:S02]  /*00f0*/  LDCU.64 UR8, c[0x0][0x888] ;  /* 0x00011100ff0877ac */ /* 0x000e640008000a00 */
[----:B-1----:R-:W-:-:S04]  /*0100*/  UISETP.NE.U32.AND UP0, UPT, UR8, URZ, UPT ;  /* 0x000000ff0800728c */ /* 0x002fc8000bf05070 */
[----:B------:R-:W-:-:S09]  /*0110*/  UISETP.NE.AND.EX UP0, UPT, UR9, URZ, UPT, UP0 ;  /* 0x000000ff0900728c */ /* 0x000fd2000bf05300 */
[----:B------:R-:W-:Y:S05]  /*0120*/  BRA.U !UP0, `(.L_x_1) ;  /* 0x0000000108107547 */ /* 0x000fea000b800000 */
[----:B------:R-:W1:Y:S02]  /*0130*/  LDC.64 R2, c[0x0][0x888] ;  /* 0x00022200ff027b82 */ /* 0x000e640000000a00 */
[----:B-1----:R1:W5:Y:S01]  /*0140*/  LDG.E R49, desc[UR46][R2.64] ;  /* 0x0000002e02317981 */ /* 0x002362000c1e1900 */
[----:B------:R-:W-:Y:S01]  /*0150*/  HFMA2 R92, -RZ, RZ, 0, 5.9604644775390625e-08 ;  /* 0x00000001ff5c7431 */ /* 0x000fe200000001ff */
[----:B------:R-:W-:Y:S05]  /*0160*/  BRA `(.L_x_0) ;  /* 0x00000000000c7947 */ /* 0x000fea0003800000 */
.L_x_1:
[----:B------:R-:W1:Y:S01]  /*0170*/  LDCU UR8, c[0x0][0x880] ;  /* 0x00011000ff0877ac */ /* 0x000e620008000800 */
[----:B------:R-:W-:Y:S01]  /*0180*/  HFMA2 R92, -RZ, RZ, 0, 5.9604644775390625e-08 ;  /* 0x00000001ff5c7431 */ /* 0x000fe200000001ff */
[----:B-1----:R-:W-:-:S07]  /*0190*/  MOV R49, UR8 ;  /* 0x0000000800317c02 */ /* 0x002fce0008000f00 */
.L_x_0:
[----:B------:R-:W2:Y:S02]  /*01a0*/  LDCU.64 UR8, c[0x0][0x8b0] ;  /* 0x00011600ff0877ac */ /* 0x000ea40008000a00 */
[----:B--2---:R-:W-:-:S04]  /*01b0*/  UISETP.NE.U32.AND UP0, UPT, UR8, URZ, UPT ;  /* 0x000000ff0800728c */ /* 0x004fc8000bf05070 */
[----:B------:R-:W-:-:S09]  /*01c0*/  UISETP.NE.AND.EX UP0, UPT, UR9, URZ, UPT, UP0 ;  /* 0x000000ff0900728c */ /* 0x000fd2000bf05300 */
[----:B------:R-:W-:Y:S05]  /*01d0*/  BRA.U UP0, `(.L_x_2) ;  /* 0x0000000100247547 */ /* 0x000fea000b800000 */
[----:B------:R-:W2:Y:S02]  /*01e0*/  LDCU.64 UR8, c[0x0][0x8a8] ;  /* 0x00011500ff0877ac */ /* 0x000ea40008000a00 */
[----:B--2---:R-:W-:-:S04]  /*01f0*/  UISETP.NE.U32.AND UP0, UPT, UR8, URZ, UPT ;  /* 0x000000ff0800728c */ /* 0x004fc8000bf05070 */
[----:B------:R-:W-:-:S09]  /*0200*/  UISETP.NE.AND.EX UP0, UPT, UR9, URZ, UPT, UP0 ;  /* 0x000000ff0900728c */ /* 0x000fd2000bf05300 */
[----:B------:R-:W-:Y:S05]  /*0210*/  BRA.U !UP0, `(.L_x_3) ;  /* 0x00000001080c7547 */ /* 0x000fea000b800000 */
[----:B-1----:R-:W1:Y:S02]  /*0220*/  LDC.64 R2, c[0x0][0x8a8] ;  /* 0x00022a00ff027b82 */ /* 0x002e640000000a00 */
[----:B-1----:R2:W5:Y:S01]  /*0230*/  LDG.E R47, desc[UR46][R2.64] ;  /* 0x0000002e022f7981 */ /* 0x002562000c1e1900 */
[----:B------:R-:W-:Y:S05]  /*0240*/  BRA `(.L_x_2) ;  /* 0x0000000000087947 */ /* 0x000fea0003800000 */
.L_x_3:
[----:B------:R-:W2:Y:S02]  /*0250*/  LDCU UR8, c[0x0][0x8a0] ;  /* 0x00011400ff0877ac */ /* 0x000ea40008000800 */
[----:B--2---:R-:W-:Y:S02]  /*0260*/  MOV R47, UR8 ;  /* 0x00000008002f7c02 */ /* 0x004fe40008000f00 */
.L_x_2:
[----:B------:R-:W-:Y:S01]  /*0270*/  IMAD.U32 R0, RZ, RZ, UR10 ;  /* 0x0000000aff007e24 */ /* 0x000fe2000f8e00ff */
[----:B------:R-:W-:Y:S04]  /*0280*/  BSSY.RECONVERGENT B0, `(.L_x_4) ;  /* 0x000000c000007945 */ /* 0x000fe80003800200 */
[C---:B------:R-:W-:Y:S02]  /*0290*/  ISETP.NE.OR P2, PT, R0.reuse, 0x1, !P1 ;  /* 0x000000010000780c */ /* 0x040fe40004f45670 */
[----:B------:R-:W-:-:S11]  /*02a0*/  ISETP.NE.OR P0, PT, R0, 0x3, !P1 ;  /* 0x000000030000780c */ /* 0x000fd60004f05670 */
[----:B------:R-:W-:Y:S05]  /*02b0*/  @P2 BRA `(.L_x_5) ;  /* 0x0000000000202947 */ /* 0x000fea0003800000 */
[----:B------:R-:W3:Y:S02]  /*02c0*/  LDCU.64 UR8, c[0x0][0x348] ;  /* 0x00006900ff0877ac */ /* 0x000ee40008000a00 */
[----:B---3--:R-:W-:Y:S02]  /*02d0*/  UIADD3 UR12, UP1, UPT, UR8, 0x80, URZ ;  /* 0x00000080080c7890 */ /* 0x008fe4000ff3e0ff */
[----:B------:R-:W-:Y:S02]  /*02e0*/  UIADD3 UR8, UP0, UPT, UR8, 0x180, URZ ;  /* 0x0000018008087890 */ /* 0x000fe4000ff1e0ff */
[----:B------:R-:W-:Y:S02]  /*02f0*/  UIADD3.X UR13, UPT, UPT, URZ, UR9, URZ, UP1, !UPT ;  /* 0x00000009ff0d7290 */ /* 0x000fe40008ffe4ff */
[----:B------:R-:W-:-:S07]  /*0300*/  UIADD3.X UR9, UPT, UPT, URZ, UR9, URZ, UP0, !UPT ;  /* 0x00000009ff097290 */ /* 0x000fce00087fe4ff */
[----:B------:R3:W-:Y:S02]  /*0310*/  UTMACCTL.PF [UR12] ;  /* 0x000000000c0079b9 */ /* 0x0007e40008040000 */
[----:B------:R3:W-:Y:S02]  /*0320*/  UTMACCTL.PF [UR8] ;  /* 0x00000000080079b9 */ /* 0x0007e40008040000 */
[----:B---3--:R-:W-:Y:S01]  /*0330*/  NOP ;  /* 0x0000000000007918 */ /* 0x008fe20000000000 */
.L_x_5:
[----:B------:R-:W-:Y:S05]  /*0340*/  BSYNC.RECONVERGENT B0 ;  /* 0x0000000000007941 */ /* 0x000fea0003800200 */
.L_x_4:
[----:B------:R-:W-:Y:S04]  /*0350*/  BSSY.RECONVERGENT B0, `(.L_x_6) ;  /* 0x000000a000007945 */ /* 0x000fe80003800200 */
        /* <DEDUP_REMOVED lines=9> */
.L_x_7:
[----:B------:R-:W-:Y:S05]  /*03f0*/  BSYNC.RECONVERGENT B0 ;  /* 0x0000000000007941 */ /* 0x000fea0003800200 */
.L_x_6:
[----:B------:R-:W3:Y:S01]  /*0400*/  LDCU.64 UR8, c[0x0][0x888] ;  /* 0x00011100ff0877ac */ /* 0x000ee20008000a00 */
[----:B------:R-:W-:Y:S02]  /*0410*/  UISETP.EQ.U32.AND UP1, UPT, UR6, URZ, UPT ;  /* 0x000000ff0600728c */ /* 0x000fe4000bf22070 */
[----:B------:R-:W-:Y:S02]  /*0420*/  UPLOP3.LUT UP5, UPT, UPT, UPT, UPT, 0x80, 0x8 ;  /* 0x000000000008789c */ /* 0x000fe40003faf070 */
[----:B---3--:R-:W-:-:S04]  /*0430*/  UISETP.NE.U32.AND UP0, UPT, UR8, URZ, UPT ;  /* 0x000000ff0800728c */ /* 0x008fc8000bf05070 */
[----:B------:R-:W-:-:S04]  /*0440*/  UISETP.NE.AND.EX UP0, UPT, UR9, URZ, UPT, UP0 ;  /* 0x000000ff0900728c */ /* 0x000fc8000bf05300 */
[----:B------:R-:W-:-:S04]  /*0450*/  UISETP.EQ.OR.EX UP2, UPT, UR7, URZ, !UP0, UP1 ;  /* 0x000000ff0700728c */ /* 0x000fc8000c742710 */
[----:B------:R-:W-:-:S05]  /*0460*/  UP2UR UR50, UPR, URZ, 0x4 ;  /* 0x00000004ff327883 */ /* 0x000fca0008000000 */
[----:B------:R-:W-:Y:S07]  /*0470*/  BRA.U !UP2, `(.L_x_8) ;  /* 0x000000010a207547 */ /* 0x000fee000b800000 */
[----:B------:R-:W-:Y:S01]  /*0480*/  UISETP.NE.U32.AND UP2, UPT, UR6, URZ, UPT ;  /* 0x000000ff0600728c */ /* 0x000fe2000bf45070 */
[----:B-----5:R-:W-:Y:S01]  /*0490*/  FSETP.NEU.AND P0, PT, R49, RZ, PT ;  /* 0x000000ff3100720b */ /* 0x020fe20003f0d000 */
[----:B------:R-:W-:Y:S02]  /*04a0*/  USEL UR6, URZ, 0xffffffff, UP0 ;  /* 0xffffffffff067887 */ /* 0x000fe40008000000 */
[----:B------:R-:W-:-:S10]  /*04b0*/  UISETP.NE.AND.EX UP2, UPT, UR7, URZ, UPT, UP2 ;  /* 0x000000ff0700728c */ /* 0x000fd4000bf45320 */
[----:B------:R-:W-:Y:S01]  /*04c0*/  VOTEU.ANY UP1, P0 ;  /* 0x0000000000ff7886 */ /* 0x000fe20000020100 */
[----:B------:R-:W-:-:S04]  /*04d0*/  @!UP2 USEL UR6, URZ, 0xffffffff, UP1 ;  /* 0xffffffffff06a887 */ /* 0x000fc80008800000 */
[----:B------:R-:W-:-:S04]  /*04e0*/  ULOP3.LUT UR6, UR6, 0x1, URZ, 0xc0, !UPT ;  /* 0x0000000106067892 */ /* 0x000fc8000f8ec0ff */
[----:B------:R-:W-:-:S11]  /*04f0*/  UISETP.NE.U32.AND UP5, UPT, UR6, 0x1, UPT ;  /* 0x000000010600788c */ /* 0x000fd6000bfa5070 */
.L_x_8:
[----:B------:R-:W3:Y:S01]  /*0500*/  SHFL.IDX PT, R0, R96, RZ, 0x1f ;  /* 0x00001fff60007589 */ /* 0x000ee200000e0000 */
[----:B------:R-:W-:-:S04]  /*0510*/  UISETP.NE.AND UP1, UPT, UR10, 0x2, UPT ;  /* 0x000000020a00788c */ /* 0x000fc8000bf25270 */
[----:B------:R-:W-:Y:S02]  /*0520*/  UISETP.EQ.AND UP2, UPT, UR5, URZ, !UP1 ;  /* 0x000000ff0500728c */ /* 0x000fe4000cf42270 */
[----:B------:R-:W-:-:S04]  /*0530*/  USEL UR6, URZ, 0x1, UP1 ;  /* 0x00000001ff067887 */ /* 0x000fc80008800000 */
[----:B------:R-:W-:Y:S02]  /*0540*/  PLOP3.LUT P5, PT, P1, PT, UP2, 0x80, 0x8 ;  /* 0x000000000008781c */ /* 0x000fe40000faf028 */
[----:B---3--:R-:W-:-:S13]  /*0550*/  ISETP.NE.AND P0, PT, R0, RZ, PT ;  /* 0x000000ff0000720c */ /* 0x008fda0003f05270 */
[----:B------:R-:W-:Y:S05]  /*0560*/  @P0 BRA `(.L_x_9) ;  /* 0x00000000003c0947 */ /* 0x000fea0003800000 */
[----:B------:R-:W-:Y:S01]  /*0570*/  UMOV UR8, 0x400 ;  /* 0x0000040000087882 */ /* 0x000fe20000000000 */
[----:B------:R-:W-:Y:S01]  /*0580*/  UMOV UR7, 0x1 ;  /* 0x0000000100077882 */ /* 0x000fe20000000000 */
[----:B------:R-:W-:Y:S02]  /*0590*/  ULEA UR8, UR37, UR8, 0x18 ;  /* 0x0000000825087291 */ /* 0x000fe4000f8ec0ff */
[----:B------:R-:W-:-:S04]  /*05a0*/  UIADD3 UR12, UPT, UPT, -UR7, 0x100000, URZ ;  /* 0x00100000070c7890 */ /* 0x000fc8000fffe1ff */
[----:B------:R-:W-:Y:S02]  /*05b0*/  USHF.L.U32 UR13, UR12, 0xb, URZ ;  /* 0x0000000b0c0d7899 */ /* 0x000fe400080006ff */
[----:B------:R-:W-:Y:S01]  /*05c0*/  USHF.L.U32 UR12, UR12, 0x1, URZ ;  /* 0x000000010c0c7899 */ /* 0x000fe200080006ff */
[----:B------:R-:W-:Y:S01]  /*05d0*/  ELECT P0, URZ, PT ;  /* 0x0000000000ff782f */ /* 0x000fe20003800000 */
[----:B------:R-:W3:Y:S10]  /*05e0*/  FENCE.VIEW.ASYNC.S ;  /* 0x00000000000073c6 */ /* 0x000ef40000000000 */
[----:B---3--:R3:W4:Y:S01]  /*05f0*/  SYNCS.EXCH.64 URZ, [UR8], UR12 ;  /* 0x0000000c08ff75b2 */ /* 0x0087220008000100 */
[----:B------:R3:W1:Y:S01]  /*0600*/  SYNCS.EXCH.64 URZ, [UR8+0x18], UR12 ;  /* 0x0000180c08ff75b2 */ /* 0x0006620008000100 */
[----:B------:R3:W1:Y:S01]  /*0610*/  SYNCS.EXCH.64 URZ, [UR8+0x8], UR12 ;  /* 0x0000080c08ff75b2 */ /* 0x0006620008000100 */
[----:B------:R3:W1:Y:S01]  /*0620*/  SYNCS.EXCH.64 URZ, [UR8+0x20], UR12 ;  /* 0x0000200c08ff75b2 */ /* 0x0006620008000100 */
[----:B------:R3:W1:Y:S01]  /*0630*/  SYNCS.EXCH.64 URZ, [UR8+0x10], UR12 ;  /* 0x0000100c08ff75b2 */ /* 0x0006620008000100 */
[----:B------:R3:W1:Y:S01]  /*0640*/  SYNCS.EXCH.64 URZ, [UR8+0x28], UR12 ;  /* 0x0000280c08ff75b2 */ /* 0x0006620008000100 */
[----:B------:R-:W-:Y:S01]  /*0650*/  NOP ;  /* 0x0000000000007918 */ /* 0x000fe20000000000 */
.L_x_9:
[----:B------:R-:W2:Y:S01]  /*0660*/  SHFL.IDX PT, R0, R96, RZ, 0x1f ;  /* 0x00001fff60007589 */ /* 0x000ea200000e0000 */
[----:B------:R-:W-:Y:S01]  /*0670*/  NOP ;  /* 0x0000000000007918 */ /* 0x000fe20000000000 */
[----:B--2---:R-:W-:-:S13]  /*0680*/  ISETP.NE.AND P0, PT, R0, 0x1, PT ;  /* 0x000000010000780c */ /* 0x004fda0003f05270 */
[----:B------:R-:W-:Y:S05]  /*0690*/  @P0 BRA `(.L_x_10) ;  /* 0x0000000000540947 */ /* 0x000fea0003800000 */
[----:B------:R-:W-:Y:S01]  /*06a0*/  UMOV UR9, 0x400 ;  /* 0x0000040000097882 */ /* 0x000fe20000000000 */
[----:B---3--:R-:W-:Y:S01]  /*06b0*/  UMOV UR8, 0x20 ;  /* 0x0000002000087882 */ /* 0x008fe20000000000 */
[----:B------:R-:W-:Y:S01]  /*06c0*/  UMOV UR7, 0x80 ;  /* 0x0000008000077882 */ /* 0x000fe20000000000 */
[----:B------:R-:W-:Y:S02]  /*06d0*/  ULEA UR9, UR37, UR9, 0x18 ;  /* 0x0000000925097291 */ /* 0x000fe4000f8ec0ff */
[----:B------:R-:W-:-:S04]  /*06e0*/  UIADD3 UR12, UPT, UPT, -UR8, 0x100000, URZ ;  /* 0x00100000080c7890 */ /* 0x000fc8000fffe1ff */
[----:B------:R-:W-:Y:S02]  /*06f0*/  USHF.L.U32 UR13, UR12, 0xb, URZ ;  /* 0x0000000b0c0d7899 */ /* 0x000fe400080006ff */
[----:B------:R-:W-:Y:S02]  /*0700*/  USHF.L.U32 UR12, UR12, 0x1, URZ ;  /* 0x000000010c0c7899 */ /* 0x000fe400080006ff */
[----:B------:R-:W-:-:S04]  /*0710*/  UIADD3 UR14, UPT, UPT, -UR7, 0x100000, URZ ;  /* 0x00100000070e7890 */ /* 0x000fc8000fffe1ff */
[----:B------:R-:W-:Y:S02]  /*0720*/  USHF.L.U32 UR15, UR14, 0xb, URZ ;  /* 0x0000000b0e0f7899 */ /* 0x000fe400080006ff */
[----:B------:R-:W-:Y:S01]  /*0730*/  USHF.L.U32 UR14, UR14, 0x1, URZ ;  /* 0x000000010e0e7899 */ /* 0x000fe200080006ff */
[----:B------:R-:W-:Y:S01]  /*0740*/  ELECT P0, URZ, PT ;  /* 0x0000000000ff782f */ /* 0x000fe20003800000 */
[----:B------:R-:W2:Y:S02]  /*0750*/  FENCE.VIEW.ASYNC.S ;  /* 0x00000000000073c6 */ /* 0x000ea40000000000 */
[----:B--2---:R2:W3:Y:S08]  /*0760*/  SYNCS.EXCH.64 URZ, [UR9+0x30], UR12 ;  /* 0x0000300c09ff75b2 */ /* 0x0044f00008000100 */
[----:B------:R2:W1:Y:S01]  /*0770*/  SYNCS.EXCH.64 URZ, [UR9+0x50], UR14 ;  /* 0x0000500e09ff75b2 */ /* 0x0004620008000100 */
[----:B------:R2:W1:Y:S01]  /*0780*/  SYNCS.EXCH.64 URZ, [UR9+0x38], UR12 ;  /* 0x0000380c09ff75b2 */ /* 0x0004620008000100 */
[----:B------:R2:W1:Y:S01]  /*0790*/  SYNCS.EXCH.64 URZ, [UR9+0x58], UR14 ;  /* 0x0000580e09ff75b2 */ /* 0x0004620008000100 */
[----:B------:R2:W1:Y:S01]  /*07a0*/  SYNCS.EXCH.64 URZ, [UR9+0x40], UR12 ;  /* 0x0000400c09ff75b2 */ /* 0x0004620008000100 */
[----:B------:R2:W1:Y:S01]  /*07b0*/  SYNCS.EXCH.64 URZ, [UR9+0x60], UR14 ;  /* 0x0000600e09ff75b2 */ /* 0x0004620008000100 */
[----:B------:R2:W1:Y:S01]  /*07c0*/  SYNCS.EXCH.64 URZ, [UR9+0x48], UR12 ;  /* 0x0000480c09ff75b2 */ /* 0x0004620008000100 */
[----:B------:R2:W1:Y:S01]  /*07d0*/  SYNCS.EXCH.64 URZ, [UR9+0x68], UR14 ;  /* 0x0000680e09ff75b2 */ /* 0x0004620008000100 */
[----:B------:R-:W-:Y:S01]  /*07e0*/  NOP ;  /* 0x0000000000007918 */ /* 0x000fe20000000000 */
.L_x_10:
[----:B------:R-:W4:Y:S01]  /*07f0*/  SHFL.IDX PT, R0, R96, RZ, 0x1f ;  /* 0x00001fff60007589 */ /* 0x000f2200000e0000 */
[----:B------:R-:W-:Y:S01]  /*0800*/  NOP ;  /* 0x0000000000007918 */ /* 0x000fe20000000000 */
[----:B----4-:R-:W-:-:S13]  /*0810*/  ISETP.NE.AND P0, PT, R0, 0x3, PT ;  /* 0x000000030000780c */ /* 0x010fda0003f05270 */
[----:B------:R-:W-:Y:S05]  /*0820*/  @P0 BRA `(.L_x_11) ;  /* 0x00000000002c0947 */ /* 0x000fea0003800000 */
[----:B---3--:R-:W-:Y:S01]  /*0830*/  UMOV UR8, 0x400 ;  /* 0x0000040000087882 */ /* 0x008fe20000000000 */
[----:B------:R-:W-:Y:S01]  /*0840*/  UMOV UR7, 0x20 ;  /* 0x0000002000077882 */ /* 0x000fe20000000000 */
[----:B------:R-:W-:Y:S02]  /*0850*/  ULEA UR8, UR37, UR8, 0x18 ;  /* 0x0000000825087291 */ /* 0x000fe4000f8ec0ff */
[----:B--2---:R-:W-:-:S04]  /*0860*/  UIADD3 UR12, UPT, UPT, -UR7, 0x100000, URZ ;  /* 0x00100000070c7890 */ /* 0x004fc8000fffe1ff */
[----:B------:R-:W-:Y:S02]  /*0870*/  USHF.L.U32 UR13, UR12, 0xb, URZ ;  /* 0x0000000b0c0d7899 */ /* 0x000fe400080006ff */
[----:B------:R-:W-:Y:S01]  /*0880*/  USHF.L.U32 UR12, UR12, 0x1, URZ ;  /* 0x000000010c0c7899 */ /* 0x000fe200080006ff */
[----:B------:R-:W-:Y:S01]  /*0890*/  ELECT P0, URZ, PT ;  /* 0x0000000000ff782f */ /* 0x000fe20003800000 */
[----:B------:R-:W2:Y:S10]  /*08a0*/  FENCE.VIEW.ASYNC.S ;  /* 0x00000000000073c6 */ /* 0x000eb40000000000 */
[----:B--2---:R4:W2:Y:S01]  /*08b0*/  SYNCS.EXCH.64 URZ, [UR8+0x70], UR12 ;  /* 0x0000700c08ff75b2 */ /* 0x0048a20008000100 */
[----:B------:R4:W3:Y:S02]  /*08c0*/  SYNCS.EXCH.64 URZ, [UR8+0x78], UR12 ;  /* 0x0000780c08ff75b2 */ /* 0x0008e40008000100 */
[----:B----4-:R-:W-:Y:S01]  /*08d0*/  NOP ;  /* 0x0000000000007918 */ /* 0x010fe20000000000 */
.L_x_11:
[----:B------:R-:W4:Y:S01]  /*08e0*/  SHFL.IDX PT, R0, R96, RZ, 0x1f ;  /* 0x00001fff60007589 */ /* 0x000f2200000e0000 */
[----:B------:R-:W-:Y:S01]  /*08f0*/  NOP ;  /* 0x0000000000007918 */ /* 0x000fe20000000000 */
[----:B----4-:R-:W-:-:S13]  /*0900*/  ISETP.NE.AND P0, PT, R0, 0x4, PT ;  /* 0x000000040000780c */ /* 0x010fda0003f05270 */
[----:B------:R-:W-:Y:S05]  /*0910*/  @P0 BRA `(.L_x_12) ;  /* 0x0000000000480947 */ /* 0x000fea0003800000 */
[----:B--2---:R-:W-:Y:S01]  /*0920*/  UMOV UR9, 0x1e0 ;  /* 0x000001e000097882 */ /* 0x004fe20000000000 */
[----:B---3--:R-:W-:Y:S01]  /*0930*/  UMOV UR8, 0x400 ;  /* 0x0000040000087882 */ /* 0x008fe20000000000 */
[----:B------:R-:W-:Y:S01]  /*0940*/  USEL UR9, UR9, 0x1a0, UP5 ;  /* 0x000001a009097887 */ /* 0x000fe2000a800000 */
        /* <DEDUP_REMOVED lines=10> */
[----:B--2---:R4:W2:Y:S08]  /*09f0*/  SYNCS.EXCH.64 URZ, [UR8+0x80], UR12 ;  /* 0x0000800c08ff75b2 */ /* 0x0048b00008000100 */
[----:B------:R4:W3:Y:S01]  /*0a00*/  SYNCS.EXCH.64 URZ, [UR8+0x90], UR14 ;  /* 0x0000900e08ff75b2 */ /* 0x0008e20008000100 */
[----:B------:R4:W1:Y:S01]  /*0a10*/  SYNCS.EXCH.64 URZ, [UR8+0x88], UR12 ;  /* 0x0000880c08ff75b2 */ /* 0x0008620008000100 */
[----:B------:R4:W1:Y:S02]  /*0a20*/  SYNCS.EXCH.64 URZ, [UR8+0x98], UR14 ;  /* 0x0000980e08ff75b2 */ /* 0x0008640008000100 */
[----:B----4-:R-:W-:Y:S01]  /*0a30*/  NOP ;  /* 0x0000000000007918 */ /* 0x010fe20000000000 */
.L_x_12:
[----:B------:R-:W4:Y:S01]  /*0a40*/  SHFL.IDX PT, R0, R96, RZ, 0x1f ;  /* 0x00001fff60007589 */ /* 0x000f2200000e0000 */
[----:B------:R-:W-:Y:S01]  /*0a50*/  NOP ;  /* 0x0000000000007918 */ /* 0x000fe20000000000 */
[----:B----4-:R-:W-:-:S13]  /*0a60*/  ISETP.NE.AND P0, PT, R0, 0x5, PT ;  /* 0x000000050000780c */ /* 0x010fda0003f05270 */
[----:B------:R-:W-:Y:S05]  /*0a70*/  @P0 BRA `(.L_x_13) ;  /* 0x0000000000540947 */ /* 0x000fea0003800000 */
[----:B--2---:R-:W-:Y:S01]  /*0a80*/  UMOV UR9, 0x400 ;  /* 0x0000040000097882 */ /* 0x004fe20000000000 */
        /* <DEDUP_REMOVED lines=14> */
[----:B------:R4:W1:Y:S01]  /*0b70*/  SYNCS.EXCH.64 URZ, [UR9+0xc8], UR14 ;  /* 0x0000c80e09ff75b2 */ /* 0x0008620008000100 */
[----:B------:R4:W1:Y:S01]  /*0b80*/  SYNCS.EXCH.64 URZ, [UR9+0xb0], UR12 ;  /* 0x0000b00c09ff75b2 */ /* 0x0008620008000100 */
[----:B------:R4:W1:Y:S01]  /*0b90*/  SYNCS.EXCH.64 URZ, [UR9+0xd0], UR14 ;  /* 0x0000d00e09ff75b2 */ /* 0x0008620008000100 */
[----:B------:R4:W1:Y:S01]  /*0ba0*/  SYNCS.EXCH.64 URZ, [UR9+0xb8], UR12 ;  /* 0x0000b80c09ff75b2 */ /* 0x0008620008000100 */
[----:B------:R4:W1:Y:S02]  /*0bb0*/  SYNCS.EXCH.64 URZ, [UR9+0xd8], UR14 ;  /* 0x0000d80e09ff75b2 */ /* 0x0008640008000100 */
[----:B----4-:R-:W-:Y:S01]  /*0bc0*/  NOP ;  /* 0x0000000000007918 */ /* 0x010fe20000000000 */
.L_x_13:
[----:B------:R-:W4:Y:S01]  /*0bd0*/  SHFL.IDX PT, R0, R96, RZ, 0x1f ;  /* 0x00001fff60007589 */ /* 0x000f2200000e0000 */
[----:B------:R-:W-:Y:S01]  /*0be0*/  ISETP.NE.OR P1, PT, RZ, UR10, !P1 ;  /* 0x0000000aff007c0c */ /* 0x000fe2000cf25670 */
        /* <DEDUP_REMOVED lines=12> */
[----:B------:R4:W3:Y:S01]  /*0cb0*/  SYNCS.EXCH.64 URZ, [UR8+0xf0], UR12 ;  /* 0x0000f00c08ff75b2 */ /* 0x0008e20008000100 */
[----:B------:R4:W1:Y:S01]  /*0cc0*/  SYNCS.EXCH.64 URZ, [UR8+0xe8], UR12 ;  /* 0x0000e80c08ff75b2 */ /* 0x0008620008000100 */
[----:B------:R4:W1:Y:S02]  /*0cd0*/  SYNCS.EXCH.64 URZ, [UR8+0xf8], UR12 ;  /* 0x0000f80c08ff75b2 */ /* 0x0008640008000100 */
[----:B----4-:R-:W-:Y:S01]  /*0ce0*/  NOP ;  /* 0x0000000000007918 */ /* 0x010fe20000000000 */
.L_x_14:
[----:B------:R-:W-:Y:S01]  /*0cf0*/  VOTEU.ALL UP1, P1 ;  /* 0x0000000000ff7886 */ /* 0x000fe20000820000 */
[----:B---3--:R-:W3:Y:S01]  /*0d00*/  LDCU UR8, c[0x0][0x36c] ;  /* 0x00006d80ff0877ac */ /* 0x008ee20008000800 */
[----:B------:R-:W-:Y:S01]  /*0d10*/  NOP ;  /* 0x0000000000007918 */ /* 0x000fe20000000000 */
[----:B------:R-:W-:Y:S01]  /*0d20*/  LOP3.LUT R10, R105, 0x1f, RZ, 0xc0, !PT ;  /* 0x0000001f690a7812 */ /* 0x000fe200078ec0ff */
[----:B--2---:R-:W-:Y:S01]  /*0d30*/  UMOV UR12, 0x20 ;  /* 0x00000020000c7882 */ /* 0x004fe20000000000 */
[----:B------:R-:W-:Y:S01]  /*0d40*/  @!UP1 UMOV UR7, 0x400 ;  /* 0x0000040000079882 */ /* 0x000fe20000000000 */
[----:B------:R-:W-:-:S04]  /*0d50*/  @!UP1 UIADD3 UR12, UPT, UPT, -UR12, 0x100000, URZ ;  /* 0x001000000c0c9890 */ /* 0x000fc8000fffe1ff */
[----:B------:R-:W-:Y:S02]  /*0d60*/  @!UP1 USHF.L.U32 UR13, UR12, 0xb, URZ ;  /* 0x0000000b0c0d9899 */ /* 0x000fe400080006ff */
[----:B------:R-:W-:Y:S02]  /*0d70*/  @!UP1 USHF.L.U32 UR12, UR12, 0x1, URZ ;  /* 0x000000010c0c9899 */ /* 0x000fe400080006ff */
[----:B------:R-:W-:Y:S01]  /*0d80*/  @!UP1 ULEA UR7, UR37, UR7, 0x18 ;  /* 0x0000000725079291 */ /* 0x000fe2000f8ec0ff */
[----:B------:R-:W-:Y:S01]  /*0d90*/  VOTEU.ALL UP1, P1 ;  /* 0x0000000000ff7886 */ /* 0x000fe20000820000 */
[----:B------:R-:W-:Y:S01]  /*0da0*/  UISETP.NE.AND UP4, UPT, UR10, URZ, UPT ;  /* 0x000000ff0a00728c */ /* 0x000fe2000bf85270 */
[----:B------:R-:W2:Y:S09]  /*0db0*/  FENCE.VIEW.ASYNC.S ;  /* 0x00000000000073c6 */ /* 0x000eb20000000000 */
[----:B--2---:R2:W4:Y:S01]  /*0dc0*/  @!UP1 SYNCS.EXCH.64 URZ, [UR7+0x100], UR12 ;  /* 0x0001000c07ff95b2 */ /* 0x0045220008000100 */
[----:B---3--:R-:W-:-:S09]  /*0dd0*/  UISETP.EQ.U32.AND UP1, UPT, UR8, 0x1, UPT ;  /* 0x000000010800788c */ /* 0x008fd2000bf22070 */
[----:B------:R-:W-:Y:S05]  /*0de0*/  BRA.U !UP1, `(.L_x_15) ;  /* 0x0000000109087547 */ /* 0x000fea000b800000 */
[----:B-1--4-:R-:W-:Y:S01]  /*0df0*/  UCGABAR_ARV ;  /* 0x00000000000079c7 */ /* 0x012fe20008000000 */
[----:B------:R-:W-:Y:S05]  /*0e00*/  BRA `(.L_x_16) ;  /* 0x0000000000047947 */ /* 0x000fea0003800000 */
.L_x_15:
[----:B-1--4-:R-:W-:Y:S01]  /*0e10*/  NOP ;  /* 0x0000000000007918 */ /* 0x012fe20000000000 */
.L_x_16:
[----:B------:R-:W1:Y:S01]  /*0e20*/  S2R R15, SR_CTAID.Y ;  /* 0x00000000000f7919 */ /* 0x000e620000002600 */
[----:B------:R-:W-:-:S05]  /*0e30*/  CS2R.32 R91, SR_CgaSize ;  /* 0x00000000005b7805 */ /* 0x000fca0000008a00 */
[----:B------:R-:W-:-:S05]  /*0e40*/  IMAD R91, R91, -0xa0, RZ ;  /* 0xffffff605b5b7824 */ /* 0x000fca00078e02ff */
[----:B--2---:R-:W-:-:S14]  /*0e50*/  R2UR UR7, R91 ;  /* 0x000000005b0772ca */ /* 0x004fdc00000e0000 */
[----:B------:R-:W2:Y:S01]  /*0e60*/  LDCU UR7, c[0x0][UR7+0x2b4] ;  /* 0x00005680070777ac */ /* 0x000ea20008000800 */
[----:B------:R-:W-:-:S05]  /*0e70*/  CS2R.32 R0, SR_CgaSize ;  /* 0x0000000000007805 */ /* 0x000fca0000008a00 */
[----:B------:R-:W-:-:S06]  /*0e80*/  IMAD R0, R0, -0xa0, RZ ;  /* 0xffffff6000007824 */ /* 0x000fcc00078e02ff */
[----:B------:R-:W3:Y:S01]  /*0e90*/  LDC R0, c[0x0][R0+0x2a4] ;  /* 0x0000a90000007b82 */ /* 0x000ee20000000800 */
[----:B------:R-:W-:Y:S01]  /*0ea0*/  PRMT R8, RZ, 0x7610, R8 ;  /* 0x00007610ff087816 */ /* 0x000fe20000000008 */
[----:B------:R-:W4:Y:S01]  /*0eb0*/  S2R R9, SR_CTAID.X ;  /* 0x0000000000097919 */ /* 0x000f220000002500 */
[----:B------:R-:W-:-:S05]  /*0ec0*/  CS2R.32 R91, SR_CgaSize ;  /* 0x00000000005b7805 */ /* 0x000fca0000008a00 */
[----:B------:R-:W-:-:S05]  /*0ed0*/  IMAD R91, R91, -0xa0, RZ ;  /* 0xffffff605b5b7824 */ /* 0x000fca00078e02ff */
[----:B------:R-:W-:-:S14]  /*0ee0*/  R2UR UR8, R91 ;  /* 0x000000005b0872ca */ /* 0x000fdc00000e0000 */
[----:B------:R-:W3:Y:S01]  /*0ef0*/  LDCU UR8, c[0x0][UR8+0x2b0] ;  /* 0x00005600080877ac */ /* 0x000ee20008000800 */
[----:B------:R-:W-:Y:S01]  /*0f00*/  UISETP.NE.AND UP2, UPT, UR10, 0x2, UPT ;  /* 0x000000020a00788c */ /* 0x000fe2000bf45270 */
[----:B------:R-:W2:Y:S01]  /*0f10*/  LDC R11, c[0x0][0xb24] ;  /* 0x0002c900ff0b7b82 */ /* 0x000ea20000000800 */
[----:B------:R-:W-:-:S05]  /*0f20*/  CS2R.32 R2, SR_CgaSize ;  /* 0x0000000000027805 */ /* 0x000fca0000008a00 */
[----:B------:R-:W-:-:S06]  /*0f30*/  IMAD R2, R2, -0xa0, RZ ;  /* 0xffffff6002027824 */ /* 0x000fcc00078e02ff */
[----:B------:R-:W3:Y:S08]  /*0f40*/  LDC R2, c[0x0][R2+0x2a0] ;  /* 0x0000a80002027b82 */ /* 0x000ef00000000800 */
[----:B------:R-:W3:Y:S01]  /*0f50*/  LDC R40, c[0x0][0xb24] ;  /* 0x0002c900ff287b82 */ /* 0x000ee20000000800 */
[----:B-1----:R-:W-:-:S07]  /*0f60*/  I2FP.F32.U32 R90, R15 ;  /* 0x0000000f005a7245 */ /* 0x002fce0000201000 */
[----:B------:R-:W1:Y:S01]  /*0f70*/  S2UR UR36, SR_CTAID.Z ;  /* 0x00000000002479c3 */ /* 0x000e620000002700 */
[----:B--2---:R-:W-:Y:S01]  /*0f80*/  ISETP.GE.AND P0, PT, R11, 0x1, PT ;  /* 0x000000010b00780c */ /* 0x004fe20003f06270 */
[----:B----4-:R-:W-:Y:S01]  /*0f90*/  IMAD.MOV.U32 R14, RZ, RZ, R9 ;  /* 0x000000ffff0e7224 */ /* 0x010fe200078e0009 */
[----:B------:R-:W-:Y:S01]  /*0fa0*/  I2FP.F32.U32 R91, R9 ;  /* 0x00000009005b7245 */ /* 0x000fe20000201000 */
[----:B------:R-:W-:Y:S01]  /*0fb0*/  FMUL R90, R90, UR7 ;  /* 0x000000075a5a7c20 */ /* 0x000fe20008400000 */
[----:B------:R-:W2:Y:S03]  /*0fc0*/  LDCU UR7, c[0x0][0xb30] ;  /* 0x00016600ff0777ac */ /* 0x000ea60008000800 */
[----:B---3--:R-:W-:Y:S02]  /*0fd0*/  FMUL R91, R91, UR8 ;  /* 0x000000085b5b7c20 */ /* 0x008fe40008400000 */
[----:B------:R-:W3:Y:S08]  /*0fe0*/  F2I.U32.TRUNC.NTZ R90, R90 ;  /* 0x0000005a005a7305 */ /* 0x000ef0000020f000 */
[----:B------:R-:W4:Y:S01]  /*0ff0*/  F2I.U32.TRUNC.NTZ R91, R91 ;  /* 0x0000005b005b7305 */ /* 0x000f22000020f000 */
[----:B--2---:R-:W-:Y:S01]  /*1000*/  UISETP.NE.AND UP3, UPT, UR7, 0x1, UPT ;  /* 0x000000010700788c */ /* 0x004fe2000bf65270 */
[----:B---3--:R-:W-:-:S05]  /*1010*/  IADD3 R90, PT, PT, -R90, RZ, RZ ;  /* 0x000000ff5a5a7210 */ /* 0x008fca0007ffe1ff */
[----:B------:R-:W-:Y:S01]  /*1020*/  IMAD R90, R0, R90, R15 ;  /* 0x0000005a005a7224 */ /* 0x000fe200078e020f */
[----:B------:R-:W-:Y:S01]  /*1030*/  PRMT R0, RZ, 0x7610, R0 ;  /* 0x00007610ff007816 */ /* 0x000fe20000000000 */
[----:B----4-:R-:W-:-:S04]  /*1040*/  IMAD.MOV R91, RZ, RZ, -R91 ;  /* 0x000000ffff5b7224 */ /* 0x010fc800078e0a5b */
[----:B------:R-:W-:Y:S01]  /*1050*/  IMAD R91, R2, R91, R9 ;  /* 0x0000005b025b7224 */ /* 0x000fe200078e0209 */
[----:B-1----:R-:W-:Y:S06]  /*1060*/  BRA.U UP4, `(.L_x_17) ;  /* 0x0000000104247547 */ /* 0x002fec000b800000 */
[----:B------:R-:W-:Y:S01]  /*1070*/  ISETP.NE.AND P1, PT, R90, RZ, PT ;  /* 0x000000ff5a00720c */ /* 0x000fe20003f25270 */
[----:B------:R-:W-:Y:S01]  /*1080*/  IMAD.MOV.U32 R0, RZ, RZ, 0x3 ;  /* 0x00000003ff007424 */ /* 0x000fe200078e00ff */
[C---:B------:R-:W-:Y:S02]  /*1090*/  LOP3.LUT R2, R91.reuse, 0xfffffffe, RZ, 0xc0, !PT ;  /* 0xfffffffe5b027812 */ /* 0x040fe400078ec0ff */
[----:B------:R-:W-:Y:S02]  /*10a0*/  ISETP.LT.U32.OR P1, PT, R91, 0x2, !P1 ;  /* 0x000000025b00780c */ /* 0x000fe40004f21470 */
[----:B------:R-:W-:Y:S02]  /*10b0*/  SHF.L.U32 R0, R0, R2, RZ ;  /* 0x0000000200007219 */ /* 0x000fe400000006ff */
[----:B------:R-:W-:Y:S02]  /*10c0*/  SEL R4, RZ, 0x1, !P1 ;  /* 0x00000001ff047807 */ /* 0x000fe40004800000 */
[----:B------:R-:W-:-:S05]  /*10d0*/  SEL R3, RZ, 0x2, !P1 ;  /* 0x00000002ff037807 */ /* 0x000fca0004800000 */
[----:B------:R-:W-:-:S05]  /*10e0*/  IMAD.IADD R3, R4, 0x1, R3 ;  /* 0x0000000104037824 */ /* 0x000fca00078e0203 */
[----:B------:R-:W-:Y:S02]  /*10f0*/  PRMT R8, R3, 0x7610, R8 ;  /* 0x0000761003087816 */ /* 0x000fe40000000008 */
.L_x_17:
[----:B------:R-:W-:Y:S05]  /*1100*/  @!P0 BRA `(.L_x_18) ;  /* 0x0000000000b88947 */ /* 0x000fea0003800000 */
[----:B------:R-:W1:Y:S01]  /*1110*/  LDC.64 R4, c[0x0][0xb18] ;  /* 0x0002c600ff047b82 */ /* 0x000e620000000a00 */
[----:B------:R-:W-:-:S07]  /*1120*/  ISETP.NE.AND P0, PT, R11, 0x1, PT ;  /* 0x000000010b00780c */ /* 0x000fce0003f05270 */
[----:B------:R-:W2:Y:S08]  /*1130*/  LDC R14, c[0x0][0xb0c] ;  /* 0x0002c300ff0e7b82 */ /* 0x000eb00000000800 */
[----:B------:R-:W3:Y:S08]  /*1140*/  LDC R16, c[0x0][0x370] ;  /* 0x0000dc00ff107b82 */ /* 0x000ef00000000800 */
[----:B------:R-:W4:Y:S01]  /*1150*/  LDC R13, c[0x0][0x374] ;  /* 0x0000dd00ff0d7b82 */ /* 0x000f220000000800 */
[----:B-1----:R-:W-:-:S07]  /*1160*/  ISETP.NE.AND P1, PT, R4, 0x1, PT ;  /* 0x000000010400780c */ /* 0x002fce0003f25270 */
[----:B------:R-:W3:Y:S01]  /*1170*/  LDC.64 R6, c[0x0][0xb10] ;  /* 0x0002c400ff067b82 */ /* 0x000ee20000000a00 */
[----:B--2---:R-:W-:-:S07]  /*1180*/  ISETP.NE.AND P2, PT, R14, 0x1, PT ;  /* 0x000000010e00780c */ /* 0x004fce0003f45270 */
[----:B------:R-:W1:Y:S08]  /*1190*/  LDC R12, c[0x0][0xb20] ;  /* 0x0002c800ff0c7b82 */ /* 0x000e700000000800 */
[----:B------:R-:W2:Y:S01]  /*11a0*/  LDC.64 R2, c[0x0][0xb28] ;  /* 0x0002ca00ff027b82 */ /* 0x000ea20000000a00 */
[----:B----4-:R-:W-:-:S04]  /*11b0*/  IMAD.HI.U32 R17, R13, R5, RZ ;  /* 0x000000050d117227 */ /* 0x010fc800078e00ff */
[----:B------:R-:W-:-:S04]  /*11c0*/  IMAD.HI.U32 R5, R15, R5, RZ ;  /* 0x000000050f057227 */ /* 0x000fc800078e00ff */
[----:B---3--:R-:W-:-:S05]  /*11d0*/  IMAD.HI.U32 R18, R16, R6, RZ ;  /* 0x0000000610127227 */ /* 0x008fca00078e00ff */
[-C--:B------:R-:W-:Y:S01]  /*11e0*/  @P2 SHF.R.U32.HI R16, RZ, R7.reuse, R18 ;  /* 0x00000007ff102219 */ /* 0x080fe20000011612 */
[----:B------:R-:W-:Y:S01]  /*11f0*/  IMAD.HI.U32 R18, R9, R6, RZ ;  /* 0x0000000609127227 */ /* 0x000fe200078e00ff */
[-C--:B-1----:R-:W-:Y:S02]  /*1200*/  @P1 SHF.R.U32.HI R13, RZ, R12.reuse, R17 ;  /* 0x0000000cff0d1219 */ /* 0x082fe40000011611 */
[----:B------:R-:W-:Y:S02]  /*1210*/  SHF.R.U32.HI R5, RZ, R12, R5 ;  /* 0x0000000cff057219 */ /* 0x000fe40000011605 */
[----:B------:R-:W-:Y:S02]  /*1220*/  SHF.R.U32.HI R18, RZ, R7, R18 ;  /* 0x00000007ff127219 */ /* 0x000fe40000011612 */
[----:B------:R-:W-:Y:S01]  /*1230*/  SEL R5, R15, R5, !P1 ;  /* 0x000000050f057207 */ /* 0x000fe20004800000 */
[----:B--2---:R-:W-:Y:S01]  /*1240*/  IMAD.HI.U32 R17, R13, R2, RZ ;  /* 0x000000020d117227 */ /* 0x004fe200078e00ff */
[----:B------:R-:W-:-:S03]  /*1250*/  SEL R18, R9, R18, !P2 ;  /* 0x0000001209127207 */ /* 0x000fc60005000000 */
[----:B------:R-:W-:Y:S01]  /*1260*/  IMAD.HI.U32 R6, R16, R2, RZ ;  /* 0x0000000210067227 */ /* 0x000fe200078e00ff */
[----:B------:R-:W-:-:S04]  /*1270*/  @P0 SHF.R.U32.HI R13, RZ, R3, R17 ;  /* 0x00000003ff0d0219 */ /* 0x000fc80000011611 */
[----:B------:R-:W-:Y:S01]  /*1280*/  @P0 SHF.R.U32.HI R16, RZ, R3, R6 ;  /* 0x00000003ff100219 */ /* 0x000fe20000011606 */
[----:B------:R-:W-:-:S04]  /*1290*/  IMAD R13, R13, R11, RZ ;  /* 0x0000000b0d0d7224 */ /* 0x000fc800078e02ff */
[----:B------:R-:W-:Y:S01]  /*12a0*/  IMAD R6, R16, R11, RZ ;  /* 0x0000000b10067224 */ /* 0x000fe200078e02ff */
[----:B------:R-:W-:-:S04]  /*12b0*/  ISETP.GE.AND P1, PT, R5, R13, PT ;  /* 0x0000000d0500720c */ /* 0x000fc80003f26270 */
[----:B------:R-:W-:Y:S01]  /*12c0*/  ISETP.GE.OR P1, PT, R18, R6, P1 ;  /* 0x000000061200720c */ /* 0x000fe20000f26670 */
[----:B------:R-:W-:-:S05]  /*12d0*/  IMAD.HI.U32 R6, R5, R2, RZ ;  /* 0x0000000205067227 */ /* 0x000fca00078e00ff */
[----:B------:R-:W-:-:S04]  /*12e0*/  SHF.R.U32.HI R6, RZ, R3, R6 ;  /* 0x00000003ff067219 */ /* 0x000fc80000011606 */
[----:B------:R-:W-:-:S03]  /*12f0*/  SEL R6, R5, R6, !P0 ;  /* 0x0000000605067207 */ /* 0x000fc60004000000 */
[----:B------:R-:W-:Y:S01]  /*1300*/  @!P1 IMAD.HI.U32 R7, R18, R2, RZ ;  /* 0x0000000212079227 */ /* 0x000fe200078e00ff */
[----:B------:R-:W-:-:S04]  /*1310*/  IADD3 R2, PT, PT, -R6, RZ, RZ ;  /* 0x000000ff06027210 */ /* 0x000fc80007ffe1ff */
[----:B------:R-:W-:Y:S01]  /*1320*/  @!P1 SHF.R.U32.HI R3, RZ, R3, R7 ;  /* 0x00000003ff039219 */ /* 0x000fe20000011607 */
[----:B------:R-:W-:Y:S01]  /*1330*/  IMAD R2, R11, R2, R5 ;  /* 0x000000020b027224 */ /* 0x000fe200078e0205 */
[----:B------:R-:W-:Y:S02]  /*1340*/  IADD3 R7, PT, PT, -R5, RZ, RZ ;  /* 0x000000ff05077210 */ /* 0x000fe40007ffe1ff */
[----:B------:R-:W-:-:S03]  /*1350*/  @!P1 SEL R3, R18, R3, !P0 ;  /* 0x0000000312039207 */ /* 0x000fc60004000000 */
[----:B------:R-:W-:Y:S02]  /*1360*/  IMAD R7, R4, R7, R15 ;  /* 0x0000000704077224 */ /* 0x000fe400078e020f */
[--C-:B------:R-:W-:Y:S02]  /*1370*/  @!P1 IMAD.IADD R6, R6, 0x1, -R3.reuse ;  /* 0x0000000106069824 */ /* 0x100fe400078e0a03 */
[----:B------:R-:W-:Y:S01]  /*1380*/  @!P1 IMAD R3, R2, R16, R3 ;  /* 0x0000001002039224 */ /* 0x000fe200078e0203 */
[----:B------:R-:W-:Y:S01]  /*1390*/  IADD3 R2, PT, PT, -R18, RZ, RZ ;  /* 0x000000ff12027210 */ /* 0x000fe20007ffe1ff */
[----:B------:R-:W-:Y:S02]  /*13a0*/  @!P1 IMAD R5, R6, R11, R18 ;  /* 0x0000000b06059224 */ /* 0x000fe400078e0212 */
[----:B------:R-:W-:Y:S02]  /*13b0*/  @!P1 IMAD.MOV.U32 R18, RZ, RZ, R3 ;  /* 0x000000ffff129224 */ /* 0x000fe400078e0003 */
[----:B------:R-:W-:-:S02]  /*13c0*/  IMAD R2, R14, R2, R9 ;  /* 0x000000020e027224 */ /* 0x000fc400078e0209 */
[----:B------:R-:W-:Y:S02]  /*13d0*/  IMAD R15, R5, R4, R7 ;  /* 0x00000004050f7224 */ /* 0x000fe400078e0207 */
[----:B------:R-:W-:Y:S02]  /*13e0*/  IMAD R14, R18, R14, R2 ;  /* 0x0000000e120e7224 */ /* 0x000fe400078e0202 */
.L_x_18:
[----:B------:R-:W-:Y:S05]  /*13f0*/  BRA.U UP3, `(.L_x_19) ;  /* 0x0000000103407547 */ /* 0x000fea000b800000 */
[----:B------:R-:W1:Y:S08]  /*1400*/  LDC.64 R4, c[0x0][0xb10] ;  /* 0x0002c400ff047b82 */ /* 0x000e700000000a00 */
[----:B------:R-:W2:Y:S08]  /*1410*/  LDC.64 R2, c[0x0][0xb18] ;  /* 0x0002c600ff027b82 */ /* 0x000eb00000000a00 */
[----:B------:R-:W3:Y:S08]  /*1420*/  LDC R6, c[0x0][0xb20] ;  /* 0x0002c800ff067b82 */ /* 0x000ef00000000800 */
[----:B------:R-:W4:Y:S01]  /*1430*/  LDC R7, c[0x0][0xb0c] ;  /* 0x0002c300ff077b82 */ /* 0x000f220000000800 */
[----:B-1----:R-:W-:-:S05]  /*1440*/  IMAD.HI.U32 R4, R14, R4, RZ ;  /* 0x000000040e047227 */ /* 0x002fca00078e00ff */
[----:B------:R-:W-:Y:S01]  /*1450*/  SHF.R.U32.HI R4, RZ, R5, R4 ;  /* 0x00000005ff047219 */ /* 0x000fe20000011604 */
[----:B--2---:R-:W-:Y:S01]  /*1460*/  IMAD.HI.U32 R3, R15, R3, RZ ;  /* 0x000000030f037227 */ /* 0x004fe200078e00ff */
[----:B------:R-:W-:-:S04]  /*1470*/  ISETP.NE.AND P0, PT, R2, 0x1, PT ;  /* 0x000000010200780c */ /* 0x000fc80003f05270 */
[----:B---3--:R-:W-:-:S04]  /*1480*/  SHF.R.U32.HI R3, RZ, R6, R3 ;  /* 0x00000006ff037219 */ /* 0x008fc80000011603 */
[----:B------:R-:W-:Y:S02]  /*1490*/  SEL R3, R15, R3, !P0 ;  /* 0x000000030f037207 */ /* 0x000fe40004000000 */
[----:B----4-:R-:W-:-:S04]  /*14a0*/  ISETP.NE.AND P1, PT, R7, 0x1, PT ;  /* 0x000000010700780c */ /* 0x010fc80003f25270 */
[----:B------:R-:W-:-:S05]  /*14b0*/  SEL R5, R14, R4, !P1 ;  /* 0x000000040e057207 */ /* 0x000fca0004800000 */
[----:B------:R-:W-:Y:S02]  /*14c0*/  IMAD.IADD R4, R3, 0x1, -R5 ;  /* 0x0000000103047824 */ /* 0x000fe400078e0a05 */
[----:B------:R-:W-:Y:S02]  /*14d0*/  IMAD.IADD R3, R5, 0x1, -R3 ;  /* 0x0000000105037824 */ /* 0x000fe400078e0a03 */
[----:B------:R-:W-:Y:S02]  /*14e0*/  IMAD R14, R4, R7, R14 ;  /* 0x00000007040e7224 */ /* 0x000fe400078e020e */
[----:B------:R-:W-:Y:S02]  /*14f0*/  IMAD R15, R3, R2, R15 ;  /* 0x00000002030f7224 */ /* 0x000fe400078e020f */
.L_x_19:
[----:B------:R-:W-:Y:S05]  /*1500*/  BRA.U !UP1, `(.L_x_20) ;  /* 0x00000001090c7547 */ /* 0x000fea000b800000 */
[----:B------:R-:W-:Y:S01]  /*1510*/  UCGABAR_WAIT ;  /* 0x0000000000007dc7 */ /* 0x000fe20008000000 */
[----:B------:R-:W-:Y:S01]  /*1520*/  CCTL.IVALL ;  /* 0x00000000ff00798f */ /* 0x000fe20002000000 */
[----:B------:R-:W-:Y:S05]  /*1530*/  BRA `(.L_x_21) ;  /* 0x0000000000047947 */ /* 0x000fea0003800000 */
.L_x_20:
[----:B------:R-:W-:Y:S06]  /*1540*/  BAR.SYNC.DEFER_BLOCKING 0x0 ;  /* 0x0000000000007b1d */ /* 0x000fec0000010000 */
.L_x_21:
[----:B------:R-:W-:Y:S05]  /*1550*/  BRA.U UP2, `(.L_x_22) ;  /* 0x0000001102907547 */ /* 0x000fea000b800000 */
[----:B------:R-:W1:Y:S01]  /*1560*/  LDCU UR4, c[0x0][0x38c] ;  /* 0x00007180ff0477ac */ /* 0x000e620008000800 */
[----:B------:R-:W2:Y:S01]  /*1570*/  LDC R8, c[0x0][0x370] ;  /* 0x0000dc00ff087b82 */ /* 0x000ea20000000800 */
[C---:B------:R-:W-:Y:S01]  /*1580*/  IMAD.SHL.U32 R19, R9.reuse, 0x40, RZ ;  /* 0x0000004009137824 */ /* 0x040fe200078e00ff */
[----:B------:R-:W-:Y:S01]  /*1590*/  PLOP3.LUT P1, PT, PT, PT, UP5, 0x80, 0x8 ;  /* 0x000000000008781c */ /* 0x000fe20003f2f058 */
[----:B------:R-:W-:Y:S01]  /*15a0*/  UISETP.NE.AND UP1, UPT, UR10, URZ, UPT ;  /* 0x000000ff0a00728c */ /* 0x000fe2000bf25270 */
[----:B------:R-:W-:Y:S01]  /*15b0*/  ISETP.NE.AND P4, PT, R10, RZ, P5 ;  /* 0x000000ff0a00720c */ /* 0x000fe20002f85270 */
[----:B------:R-:W-:Y:S01]  /*15c0*/  IMAD.SHL.U32 R18, R9, 0x80, RZ ;  /* 0x0000008009127824 */ /* 0x000fe200078e00ff */
[----:B------:R-:W-:Y:S01]  /*15d0*/  PLOP3.LUT P1, PT, P1, PT, PT, 0x8, 0x80 ;  /* 0x000000000080781c */ /* 0x000fe20000f2e170 */
[----:B------:R-:W-:Y:S01]  /*15e0*/  IMAD.MOV.U32 R17, RZ, RZ, 0x1 ;  /* 0x00000001ff117424 */ /* 0x000fe200078e00ff */
[----:B------:R-:W3:Y:S01]  /*15f0*/  LDC R0, c[0x0][0x374] ;  /* 0x0000dd00ff007b82 */ /* 0x000ee20000000800 */
[----:B------:R-:W-:Y:S01]  /*1600*/  IMAD.MOV.U32 R16, RZ, RZ, RZ ;  /* 0x000000ffff107224 */ /* 0x000fe200078e00ff */
[----:B------:R-:W-:Y:S01]  /*1610*/  CS2R R12, SRZ ;  /* 0x00000000000c7805 */ /* 0x000fe2000001ff00 */
[----:B------:R-:W-:Y:S01]  /*1620*/  IMAD.MOV.U32 R11, RZ, RZ, 0x1 ;  /* 0x00000001ff0b7424 */ /* 0x000fe200078e00ff */
[----:B------:R-:W-:Y:S01]  /*1630*/  LOP3.LUT R19, R19, 0x40, RZ, 0xc0, !PT ;  /* 0x0000004013137812 */ /* 0x000fe200078ec0ff */
[----:B------:R-:W4:Y:S01]  /*1640*/  LDCU.64 UR14, c[0x0][0x348] ;  /* 0x00006900ff0e77ac */ /* 0x000f220008000a00 */
[----:B-1----:R-:W-:-:S02]  /*1650*/  UIADD3 UR5, UPT, UPT, UR4, 0x3f, URZ ;  /* 0x0000003f04057890 */ /* 0x002fc4000fffe0ff */
[----:B------:R-:W-:Y:S02]  /*1660*/  USEL UR22, UR6, 0x2, UP1 ;  /* 0x0000000206167887 */ /* 0x000fe40008800000 */
[----:B------:R-:W-:Y:S01]  /*1670*/  USHF.R.S32.HI UR7, URZ, 0x1f, UR5 ;  /* 0x0000001fff077899 */ /* 0x000fe20008011405 */
[----:B------:R-:W-:-:S03]  /*1680*/  UMOV UR23, URZ ;  /* 0x000000ff00177c82 */ /* 0x000fc60008000000 */
[----:B------:R-:W-:Y:S02]  /*1690*/  ULEA.HI UR7, UR7, UR5, URZ, 0x6 ;  /* 0x0000000507077291 */ /* 0x000fe4000f8f30ff */
[----:B------:R-:W-:Y:S02]  /*16a0*/  UIADD3 UR5, UPT, UPT, UR4, -0x1, URZ ;  /* 0xffffffff04057890 */ /* 0x000fe4000fffe0ff */
[----:B------:R-:W-:Y:S02]  /*16b0*/  USHF.R.S32.HI UR7, URZ, 0x6, UR7 ;  /* 0x00000006ff077899 */ /* 0x000fe40008011407 */
[----:B------:R-:W-:Y:S02]  /*16c0*/  UISETP.GE.U32.AND UP2, UPT, UR5, -0x7f, UPT ;  /* 0xffffff810500788c */ /* 0x000fe4000bf46070 */
[----:B------:R-:W-:Y:S02]  /*16d0*/  UISETP.LT.U32.AND UP0, UPT, UR7, 0x3, UPT ;  /* 0x000000030700788c */ /* 0x000fe4000bf01070 */
[----:B------:R-:W-:-:S02]  /*16e0*/  UIADD3 UR4, UPT, UPT, UR4, 0x7e, URZ ;  /* 0x0000007e04047890 */ /* 0x000fc4000fffe0ff */
[----:B------:R-:W-:-:S04]  /*16f0*/  USEL UR5, UR7, 0x3, UP0 ;  /* 0x0000000307057887 */ /* 0x000fc80008000000 */
[----:B------:R-:W-:Y:S02]  /*1700*/  UIADD3 UR21, UPT, UPT, UR5, -0x1, URZ ;  /* 0xffffffff05157890 */ /* 0x000fe4000fffe0ff */
[----:B------:R-:W-:Y:S02]  /*1710*/  @UP2 UIADD3 UR21, UPT, UPT, UR5, URZ, URZ ;  /* 0x000000ff05152290 */ /* 0x000fe4000fffe0ff */
[----:B------:R-:W-:Y:S02]  /*1720*/  UIADD3 UR24, UPT, UPT, UR7, -UR5, URZ ;  /* 0x8000000507187290 */ /* 0x000fe4000fffe0ff */
[----:B------:R-:W-:Y:S02]  /*1730*/  UIADD3 UR13, UPT, UPT, UR21, 0x1, URZ ;  /* 0x00000001150d7890 */ /* 0x000fe4000fffe0ff */
[----:B--2-4-:R-:W-:-:S12]  /*1740*/  UIADD3 UR21, UPT, UPT, -UR21, URZ, URZ ;  /* 0x000000ff15157290 */ /* 0x014fd8000fffe1ff */
.L_x_42:
[----:B------:R-:W-:Y:S01]  /*1750*/  UISETP.NE.AND UP0, UPT, UR37, URZ, UPT ;  /* 0x000000ff2500728c */ /* 0x000fe2000bf05270 */
[----:B------:R-:W1:Y:S08]  /*1760*/  S2UR UR37, SR_CgaCtaId ;  /* 0x00000000002579c3 */ /* 0x000e700000008800 */
[----:B------:R-:W-:Y:S05]  /*1770*/  BRA.U UP0, `(.L_x_23) ;  /* 0x0000000100347547 */ /* 0x000fea000b800000 */
[----:B------:R-:W2:Y:S01]  /*1780*/  S2R R2, SR_CgaCtaId ;  /* 0x0000000000027919 */ /* 0x000ea20000008800 */
[----:B------:R-:W-:-:S04]  /*1790*/  MOV R3, 0x400 ;  /* 0x0000040000037802 */ /* 0x000fc80000000f00 */
[----:B--2---:R-:W-:Y:S02]  /*17a0*/  LEA R2, R2, R3, 0x18 ;  /* 0x0000000302027211 */ /* 0x004fe400078ec0ff */
[----:B------:R-:W-:-:S03]  /*17b0*/  SHF.L.U32 R3, R11, 0x1f, RZ ;  /* 0x0000001f0b037819 */ /* 0x000fc600000006ff */
[----:B------:R-:W-:-:S04]  /*17c0*/  IMAD R2, R12, 0x8, R2 ;  /* 0x000000080c027824 */ /* 0x000fc800078e0202 */
[----:B------:R-:W2:Y:S02]  /*17d0*/  SYNCS.PHASECHK.TRANS64.TRYWAIT P0, [R2+URZ+0xf0], R3 ;  /* 0x0000f003020075a7 */ /* 0x000ea400080011ff */
[----:B--2---:R-:W-:Y:S05]  /*17e0*/  @!P0 BRA `(.L_x_24) ;  /* 0x0000007800f08947 */ /* 0x004fea0003800000 */
.L_x_148:
[----:B------:R-:W-:Y:S01]  /*17f0*/  VIADD R12, R12, 0x1 ;  /* 0x000000010c0c7836 */ /* 0x000fe20000000000 */
[----:B------:R2:W-:Y:S04]  /*1800*/  SYNCS.ARRIVE.TRANS64.A1T0 RZ, [R2+URZ+0xe0], RZ ;  /* 0x0000e0ff02ff79a7 */ /* 0x0005e800081000ff */
[----:B------:R-:W-:-:S04]  /*1810*/  ISETP.NE.AND P0, PT, R12, 0x2, PT ;  /* 0x000000020c00780c */ /* 0x000fc80003f05270 */
[----:B------:R-:W-:Y:S02]  /*1820*/  SEL R12, R12, RZ, P0 ;  /* 0x000000ff0c0c7207 */ /* 0x000fe40000000000 */
[----:B--2---:R-:W-:-:S04]  /*1830*/  SEL R2, RZ, 0x1, P0 ;  /* 0x00000001ff027807 */ /* 0x004fc80000000000 */
[----:B------:R-:W-:-:S07]  /*1840*/  LOP3.LUT R11, R11, R2, RZ, 0x3c, !PT ;  /* 0x000000020b0b7212 */ /* 0x000fce00078e3cff */
.L_x_23:
[----:B------:R-:W-:Y:S01]  /*1850*/  UMOV UR6, 0x400 ;  /* 0x0000040000067882 */ /* 0x000fe20000000000 */
[----:B------:R-:W-:Y:S01]  /*1860*/  SHF.L.U32 R2, R17, 0x1f, RZ ;  /* 0x0000001f11027819 */ /* 0x000fe200000006ff */
[----:B-1----:R-:W-:Y:S01]  /*1870*/  ULEA UR6, UR37, UR6, 0x18 ;  /* 0x0000000625067291 */ /* 0x002fe2000f8ec0ff */
[----:B------:R-:W-:Y:S01]  /*1880*/  R2UR UR35, R18 ;  /* 0x00000000122372ca */ /* 0x000fe200000e0000 */
[----:B------:R-:W-:Y:S01]  /*1890*/  UISETP.GE.U32.AND UP0, UPT, UR4, 0x7f, UPT ;  /* 0x0000007f0400788c */ /* 0x000fe2000bf06070 */
[----:B------:R-:W-:Y:S01]  /*18a0*/  R2UR UR11, R19 ;  /* 0x00000000130b72ca */ /* 0x000fe200000e0000 */
[----:B------:R-:W-:Y:S01]  /*18b0*/  ULEA UR8, UR23, UR6, 0x3 ;  /* 0x0000000617087291 */ /* 0x000fe2000f8e18ff */
[----:B------:R-:W-:-:S08]  /*18c0*/  UMOV UR25, URZ ;  /* 0x000000ff00197c82 */ /* 0x000fd00008000000 */
[----:B------:R1:W2:Y:S01]  /*18d0*/  SYNCS.PHASECHK.TRANS64.TRYWAIT P0, [UR8+0x18], R2 ;  /* 0x00001802ff0075a7 */ /* 0x0002a20008001108 */
[----:B------:R-:W-:-:S13]  /*18e0*/  R2UR UR8, R15 ;  /* 0x000000000f0872ca */ /* 0x000fda00000e0000 */
[----:B------:R-:W-:Y:S01]  /*18f0*/  ULEA UR11, UR8, UR11, 0x7 ;  /* 0x0000000b080b7291 */ /* 0x000fe2000f8e38ff */
[----:B-1----:R-:W-:-:S05]  /*1900*/  LEA.HI R2, R14, R14, RZ, 0x1 ;  /* 0x0000000e0e027211 */ /* 0x002fca00078f08ff */
[----:B------:R-:W-:-:S05]  /*1910*/  IMAD.SHL.U32 R2, R2, 0x80, RZ ;  /* 0x0000008002027824 */ /* 0x000fca00078e00ff */
[----:B------:R-:W-:-:S04]  /*1920*/  LOP3.LUT R2, R2, 0xffffff00, RZ, 0xc0, !PT ;  /* 0xffffff0002027812 */ /* 0x000fc800078ec0ff */
[----:B------:R-:W-:-:S13]  /*1930*/  R2UR UR9, R2 ;  /* 0x00000000020972ca */ /* 0x000fda00000e0000 */
[----:B------:R-:W-:Y:S01]  /*1940*/  ULOP3.LUT UR35, UR9, 0x80, UR35, 0xf8, !UPT ;  /* 0x0000008009237892 */ /* 0x000fe2000f8ef823 */
[----:B------:R-:W-:Y:S11]  /*1950*/  BRA.U !UP0, `(.L_x_25) ;  /* 0x0000000108c07547 */ /* 0x000ff6000b800000 */
[----:B------:R-:W-:Y:S01]  /*1960*/  UMOV UR16, UR21 ;  /* 0x0000001500107c82 */ /* 0x000fe20008000000 */
[----:B------:R-:W-:Y:S01]  /*1970*/  UMOV UR17, UR23 ;  /* 0x0000001700117c82 */ /* 0x000fe20008000000 */
[----:B------:R-:W-:-:S05]  /*1980*/  UMOV UR34, URZ ;  /* 0x000000ff00227c82 */ /* 0x000fca0008000000 */
.L_x_31:
[----:B------:R-:W-:Y:S01]  /*1990*/  ULEA UR33, UR17, UR6, 0x3 ;  /* 0x0000000611217291 */ /* 0x000fe2000f8e18ff */
[----:B------:R-:W-:Y:S01]  /*19a0*/  @P5 MOV R3, 0xc000 ;  /* 0x0000c00000035802 */ /* 0x000fe20000000f00 */
[----:B-12-4-:R-:W-:Y:S10]  /*19b0*/  @P0 BRA `(.L_x_26) ;  /* 0x00000000000c0947 */ /* 0x016ff40003800000 */
[----:B------:R-:W-:-:S04]  /*19c0*/  SHF.L.U32 R4, R17, 0x1f, RZ ;  /* 0x0000001f11047819 */ /* 0x000fc800000006ff */
[----:B------:R-:W1:Y:S02]  /*19d0*/  SYNCS.PHASECHK.TRANS64.TRYWAIT P0, [UR33+0x18], R4 ;  /* 0x00001804ff0075a7 */ /* 0x000e640008001121 */
[----:B-1----:R-:W-:Y:S05]  /*19e0*/  @!P0 BRA `(.L_x_27) ;  /* 0x0000007800848947 */ /* 0x002fea0003800000 */
.L_x_26:
[----:B------:R2:W-:Y:S01]  /*19f0*/  @P5 SYNCS.ARRIVE.TRANS64 RZ, [UR33], R3 ;  /* 0x00000003ffff59a7 */ /* 0x0005e20008000021 */
[----:B------:R-:W-:Y:S02]  /*1a00*/  ULOP3.LUT UR8, UR22, 0x2, URZ, 0xfc, !UPT ;  /* 0x0000000216087892 */ /* 0x000fe4000f8efcff */
[----:B------:R-:W-:Y:S02]  /*1a10*/  UIADD3 UR16, UPT, UPT, UR16, 0x1, URZ ;  /* 0x0000000110107890 */ /* 0x000fe4000fffe0ff */
[----:B------:R-:W-:Y:S02]  /*1a20*/  UISETP.NE.AND UP0, UPT, UR8, 0x2, UPT ;  /* 0x000000020800788c */ /* 0x000fe4000bf05270 */
[----:B------:R-:W-:-:S07]  /*1a30*/  UISETP.NE.AND UP2, UPT, UR16, 0x1, UPT ;  /* 0x000000011000788c */ /* 0x000fce000bf45270 */
[----:B------:R-:W-:Y:S05]  /*1a40*/  BRA.U UP0, `(.L_x_28) ;  /* 0x0000000100047547 */ /* 0x000fea000b800000 */
[----:B------:R-:W-:Y:S05]  /*1a50*/  BPT.TRAP 0x1 ;  /* 0x000000040000795c */ /* 0x000fea0000300000 */
.L_x_28:
[----:B------:R-:W-:Y:S04]  /*1a60*/  BSSY.RECONVERGENT B0, `(.L_x_29) ;  /* 0x0000003000007945 */ /* 0x000fe80003800200 */
[----:B------:R-:W-:Y:S05]  /*1a70*/  @!P4 BRA `(.L_x_30) ;  /* 0x000000000004c947 */ /* 0x000fea0003800000 */
[----:B------:R-:W-:Y:S05]  /*1a80*/  BPT.TRAP 0x1 ;  /* 0x000000040000795c */ /* 0x000fea0000300000 */
.L_x_30:
[----:B------:R-:W-:Y:S05]  /*1a90*/  BSYNC.RECONVERGENT B0 ;  /* 0x0000000000007941 */ /* 0x000fea0003800200 */
.L_x_29:
[----:B------:R-:W-:Y:S02]  /*1aa0*/  UIADD3 UR23, UPT, UPT, UR17, 0x1, URZ ;  /* 0x0000000111177890 */ /* 0x000fe4000fffe0ff */
[----:B------:R-:W-:Y:S02]  /*1ab0*/  ULEA UR32, UR17, UR6, 0xe ;  /* 0x0000000611207291 */ /* 0x000fe4000f8e70ff */
[----:B------:R-:W-:Y:S02]  /*1ac0*/  UISETP.NE.AND UP0, UPT, UR23, 0x3, UPT ;  /* 0x000000031700788c */ /* 0x000fe4000bf05270 */
[----:B------:R-:W-:Y:S02]  /*1ad0*/  UIADD3 UR28, UP1, UPT, UR14, 0x80, URZ ;  /* 0x000000800e1c7890 */ /* 0x000fe4000ff3e0ff */
[----:B------:R-:W-:Y:S02]  /*1ae0*/  USEL UR9, URZ, 0x1, UP0 ;  /* 0x00000001ff097887 */ /* 0x000fe40008000000 */
[----:B------:R-:W-:-:S02]  /*1af0*/  USEL UR23, UR23, URZ, UP0 ;  /* 0x000000ff17177287 */ /* 0x000fc40008000000 */
[----:B------:R-:W-:Y:S02]  /*1b00*/  UIADD3 UR26, UP0, UPT, UR14, 0x180, URZ ;  /* 0x000001800e1a7890 */ /* 0x000fe4000ff1e0ff */
[----:B------:R-:W-:Y:S01]  /*1b10*/  ULEA UR8, UR23, UR6, 0x3 ;  /* 0x0000000617087291 */ /* 0x000fe2000f8e18ff */
[----:B------:R-:W-:Y:S01]  /*1b20*/  LOP3.LUT R17, R17, UR9, RZ, 0x3c, !PT ;  /* 0x0000000911117c12 */ /* 0x000fe2000f8e3cff */
[----:B------:R-:W-:Y:S02]  /*1b30*/  ULOP3.LUT UR33, UR33, 0xfefffff8, URZ, 0xc0, !UPT ;  /* 0xfefffff821217892 */ /* 0x000fe4000f8ec0ff */
[----:B------:R-:W-:Y:S01]  /*1b40*/  UIADD3.X UR29, UPT, UPT, URZ, UR15, URZ, UP1, !UPT ;  /* 0x0000000fff1d7290 */ /* 0x000fe20008ffe4ff */
[----:B-1----:R-:W-:Y:S01]  /*1b50*/  SHF.L.U32 R2, R17, 0x1f, RZ ;  /* 0x0000001f11027819 */ /* 0x002fe200000006ff */
[----:B------:R-:W-:Y:S02]  /*1b60*/  UIADD3 UR32, UPT, UPT, UR32, 0x8400, URZ ;  /* 0x0000840020207890 */ /* 0x000fe4000fffe0ff */
[----:B------:R-:W-:Y:S01]  /*1b70*/  UIADD3.X UR27, UPT, UPT, URZ, UR15, URZ, UP0, !UPT ;  /* 0x0000000fff1b7290 */ /* 0x000fe200087fe4ff */
[----:B------:R1:W4:Y:S01]  /*1b80*/  SYNCS.PHASECHK.TRANS64.TRYWAIT P0, [UR8+0x18], R2 ;  /* 0x00001802ff0075a7 */ /* 0x0003220008001108 */
[----:B------:R-:W-:Y:S01]  /*1b90*/  ULEA UR8, UR17, UR6, 0xd ;  /* 0x0000000611087291 */ /* 0x000fe2000f8e68ff */
[----:B------:R-:W-:Y:S01]  /*1ba0*/  UMOV UR18, 0x0 ;  /* 0x0000000000127882 */ /* 0x000fe20000000000 */
[----:B------:R-:W-:-:S02]  /*1bb0*/  UMOV UR19, 0x10000000 ;  /* 0x1000000000137882 */ /* 0x000fc40000000000 */
[----:B------:R-:W-:Y:S01]  /*1bc0*/  UIADD3 UR8, UPT, UPT, UR8, 0x14400, URZ ;  /* 0x0001440008087890 */ /* 0x000fe2000fffe0ff */
[----:B------:R2:W-:Y:S01]  /*1bd0*/  UTMALDG.3D.2CTA [UR32], [UR28], desc[UR18] ;  /* 0x000012201c0075b4 */ /* 0x0005e20008211000 */
[----:B------:R-:W-:Y:S01]  /*1be0*/  UMOV UR10, UR34 ;  /* 0x00000022000a7c82 */ /* 0x000fe20008000000 */
[----:B------:R-:W-:Y:S01]  /*1bf0*/  UMOV UR12, UR36 ;  /* 0x00000024000c7c82 */ /* 0x000fe20008000000 */
[----:B------:R-:W-:Y:S01]  /*1c00*/  UMOV UR9, UR33 ;  /* 0x0000002100097c82 */ /* 0x000fe20008000000 */
[----:B------:R-:W-:Y:S01]  /*1c10*/  UMOV UR25, UR13 ;  /* 0x0000000d00197c82 */ /* 0x000fe20008000000 */
[----:B------:R-:W-:-:S03]  /*1c20*/  UMOV UR17, UR23 ;  /* 0x0000001700117c82 */ /* 0x000fc60008000000 */
[----:B------:R1:W-:Y:S01]  /*1c30*/  UTMALDG.3D.2CTA [UR8], [UR26], desc[UR18] ;  /* 0x000012081a0075b4 */ /* 0x0003e20008211000 */
[----:B--2---:R-:W-:Y:S01]  /*1c40*/  UIADD3 UR34, UPT, UPT, UR34, 0x40, URZ ;  /* 0x0000004022227890 */ /* 0x004fe2000fffe0ff */
[----:B------:R-:W-:Y:S11]  /*1c50*/  BRA.U UP2, `(.L_x_31) ;  /* 0xfffffffd024c7547 */ /* 0x000ff6000b83ffff */
.L_x_25:
[----:B-1----:R-:W-:Y:S01]  /*1c60*/  ULEA UR8, UR23, UR6, 0x3 ;  /* 0x0000000617087291 */ /* 0x002fe2000f8e18ff */
[----:B------:R-:W-:Y:S01]  /*1c70*/  SHF.L.U32 R2, R17, 0x1f, RZ ;  /* 0x0000001f11027819 */ /* 0x000fe200000006ff */
[----:B------:R-:W-:Y:S01]  /*1c80*/  @!P1 SYNCS.ARRIVE.TRANS64.A1T0 RZ, [UR6+0x78], RZ ;  /* 0x000078ffffff99a7 */ /* 0x000fe20008100006 */
[----:B------:R-:W-:-:S06]  /*1c90*/  UISETP.GT.AND UP0, UPT, UR7, UR5, UPT ;  /* 0x000000050700728c */ /* 0x000fcc000bf04270 */
[----:B--2-4-:R1:W2:Y:S03]  /*1ca0*/  SYNCS.PHASECHK.TRANS64.TRYWAIT P0, [UR8+0x18], R2 ;  /* 0x00001802ff0075a7 */ /* 0x0142a60008001108 */
[----:B------:R-:W-:Y:S05]  /*1cb0*/  BRA.U !UP0, `(.L_x_32) ;  /* 0x0000000108c07547 */ /* 0x000fea000b800000 */
[----:B------:R-:W-:Y:S01]  /*1cc0*/  UIADD3 UR26, UPT, UPT, UR24, UR25, URZ ;  /* 0x00000019181a7290 */ /* 0x000fe2000fffe0ff */
[----:B------:R-:W-:-:S11]  /*1cd0*/  UMOV UR27, UR23 ;  /* 0x00000017001b7c82 */ /* 0x000fd60008000000 */
.L_x_38:
[----:B------:R-:W-:Y:S01]  /*1ce0*/  ULEA UR17, UR27, UR6, 0x3 ;  /* 0x000000061b117291 */ /* 0x000fe2000f8e18ff */
[----:B--2---:R-:W-:Y:S01]  /*1cf0*/  @P5 MOV R3, 0xc000 ;  /* 0x0000c00000035802 */ /* 0x004fe20000000f00 */
[----:B-12---:R-:W-:Y:S10]  /*1d00*/  @P0 BRA `(.L_x_33) ;  /* 0x00000000000c0947 */ /* 0x006ff40003800000 */
[----:B------:R-:W-:-:S04]  /*1d10*/  SHF.L.U32 R4, R17, 0x1f, RZ ;  /* 0x0000001f11047819 */ /* 0x000fc800000006ff */
[----:B------:R-:W2:Y:S02]  /*1d20*/  SYNCS.PHASECHK.TRANS64.TRYWAIT P0, [UR17+0x18], R4 ;  /* 0x00001804ff0075a7 */ /* 0x000ea40008001111 */
[----:B--2---:R-:W-:Y:S05]  /*1d30*/  @!P0 BRA `(.L_x_34) ;  /* 0x0000007400c88947 */ /* 0x004fea0003800000 */
.L_x_33:
[----:B------:R2:W-:Y:S01]  /*1d40*/  @P5 SYNCS.ARRIVE.TRANS64 RZ, [UR17], R3 ;  /* 0x00000003ffff59a7 */ /* 0x0005e20008000011 */
[----:B------:R-:W-:-:S04]  /*1d50*/  ULOP3.LUT UR8, UR22, 0x2, URZ, 0xfc, !UPT ;  /* 0x0000000216087892 */ /* 0x000fc8000f8efcff */
[----:B------:R-:W-:-:S09]  /*1d60*/  UISETP.NE.AND UP0, UPT, UR8, 0x2, UPT ;  /* 0x000000020800788c */ /* 0x000fd2000bf05270 */
[----:B------:R-:W-:Y:S05]  /*1d70*/  BRA.U UP0, `(.L_x_35) ;  /* 0x0000000100047547 */ /* 0x000fea000b800000 */
[----:B------:R-:W-:Y:S05]  /*1d80*/  BPT.TRAP 0x1 ;  /* 0x000000040000795c */ /* 0x000fea0000300000 */
.L_x_35:
[----:B------:R-:W-:Y:S04]  /*1d90*/  BSSY.RECONVERGENT B0, `(.L_x_36) ;  /* 0x0000003000007945 */ /* 0x000fe80003800200 */
[----:B------:R-:W-:Y:S05]  /*1da0*/  @!P4 BRA `(.L_x_37) ;  /* 0x000000000004c947 */ /* 0x000fea0003800000 */
[----:B------:R-:W-:Y:S05]  /*1db0*/  BPT.TRAP 0x1 ;  /* 0x000000040000795c */ /* 0x000fea0000300000 */
.L_x_37:
[----:B------:R-:W-:Y:S05]  /*1dc0*/  BSYNC.RECONVERGENT B0 ;  /* 0x0000000000007941 */ /* 0x000fea0003800200 */
.L_x_36:
        /* <DEDUP_REMOVED lines=9> */
[----:B------:R-:W-:Y:S02]  /*1e60*/  USHF.L.U32 UR18, UR25, 0x6, URZ ;  /* 0x0000000619127899 */ /* 0x000fe400080006ff */
[----:B------:R-:W-:Y:S01]  /*1e70*/  ULOP3.LUT UR17, UR17, 0xfefffff8, URZ, 0xc0, !UPT ;  /* 0xfefffff811117892 */ /* 0x000fe2000f8ec0ff */
[----:B-1----:R-:W-:Y:S01]  /*1e80*/  SHF.L.U32 R2, R17, 0x1f, RZ ;  /* 0x0000001f11027819 */ /* 0x002fe200000006ff */
[----:B------:R-:W-:Y:S02]  /*1e90*/  UIADD3 UR16, UPT, UPT, UR16, 0x8400, URZ ;  /* 0x0000840010107890 */ /* 0x000fe4000fffe0ff */
[----:B------:R-:W-:Y:S01]  /*1ea0*/  UIADD3.X UR33, UPT, UPT, URZ, UR15, URZ, UP1, !UPT ;  /* 0x0000000fff217290 */ /* 0x000fe20008ffe4ff */
[----:B------:R4:W1:Y:S01]  /*1eb0*/  SYNCS.PHASECHK.TRANS64.TRYWAIT P0, [UR8+0x18], R2 ;  /* 0x00001802ff0075a7 */ /* 0x0008620008001108 */
[----:B------:R-:W-:-:S02]  /*1ec0*/  ULEA UR8, UR27, UR6, 0xd ;  /* 0x000000061b087291 */ /* 0x000fc4000f8e68ff */
[----:B------:R-:W-:Y:S02]  /*1ed0*/  UIADD3.X UR31, UPT, UPT, URZ, UR15, URZ, UP0, !UPT ;  /* 0x0000000fff1f7290 */ /* 0x000fe400087fe4ff */
[----:B------:R-:W-:Y:S01]  /*1ee0*/  UIADD3 UR8, UPT, UPT, UR8, 0x14400, URZ ;  /* 0x0001440008087890 */ /* 0x000fe2000fffe0ff */
[----:B------:R-:W-:Y:S01]  /*1ef0*/  UMOV UR28, 0x0 ;  /* 0x00000000001c7882 */ /* 0x000fe20000000000 */
[----:B------:R-:W-:Y:S01]  /*1f00*/  UMOV UR29, 0x10000000 ;  /* 0x10000000001d7882 */ /* 0x000fe20000000000 */
[----:B------:R-:W-:Y:S01]  /*1f10*/  UMOV UR19, UR35 ;  /* 0x0000002300137c82 */ /* 0x000fe20008000000 */
[----:B------:R-:W-:Y:S01]  /*1f20*/  UMOV UR20, UR36 ;  /* 0x0000002400147c82 */ /* 0x000fe20008000000 */
[----:B------:R-:W-:Y:S01]  /*1f30*/  UMOV UR12, UR36 ;  /* 0x00000024000c7c82 */ /* 0x000fe20008000000 */
[----:B------:R-:W-:Y:S01]  /*1f40*/  UMOV UR9, UR17 ;  /* 0x0000001100097c82 */ /* 0x000fe20008000000 */
[----:B------:R-:W-:Y:S01]  /*1f50*/  UMOV UR10, UR18 ;  /* 0x00000012000a7c82 */ /* 0x000fe20008000000 */
[----:B------:R4:W-:Y:S01]  /*1f60*/  UTMALDG.3D.2CTA [UR16], [UR32], desc[UR28] ;  /* 0x00001c10200075b4 */ /* 0x0009e20008211000 */
[----:B------:R-:W-:Y:S01]  /*1f70*/  UIADD3 UR25, UPT, UPT, UR25, 0x1, URZ ;  /* 0x0000000119197890 */ /* 0x000fe2000fffe0ff */
[----:B------:R-:W-:-:S03]  /*1f80*/  UMOV UR27, UR23 ;  /* 0x00000017001b7c82 */ /* 0x000fc60008000000 */
[----:B------:R-:W-:Y:S01]  /*1f90*/  UISETP.NE.AND UP0, UPT, UR25, UR26, UPT ;  /* 0x0000001a1900728c */ /* 0x000fe2000bf05270 */
[----:B------:R4:W-:Y:S08]  /*1fa0*/  UTMALDG.3D.2CTA [UR8], [UR30], desc[UR28] ;  /* 0x00001c081e0075b4 */ /* 0x0009f00008211000 */
[----:B----4-:R-:W-:Y:S05]  /*1fb0*/  BRA.U UP0, `(.L_x_38) ;  /* 0xfffffffd00487547 */ /* 0x010fea000b83ffff */
.L_x_32:
[C---:B-1----:R-:W-:Y:S01]  /*1fc0*/  LEA R2, R16.reuse, UR6, 0x3 ;  /* 0x0000000610027c11 */ /* 0x042fe2000f8e18ff */
[----:B------:R-:W-:Y:S01]  /*1fd0*/  NOP ;  /* 0x0000000000007918 */ /* 0x000fe20000000000 */
[----:B--2---:R-:W-:Y:S02]  /*1fe0*/  SHF.L.U32 R3, R13, 0x1f, RZ ;  /* 0x0000001f0d037819 */ /* 0x004fe400000006ff */
[----:B------:R-:W-:Y:S02]  /*1ff0*/  LEA R4, R16, UR6, 0x4 ;  /* 0x0000000610047c11 */ /* 0x000fe4000f8e20ff */
[----:B------:R-:W1:Y:S02]  /*2000*/  SYNCS.PHASECHK.TRANS64.TRYWAIT P0, [R2+URZ+0x80], R3 ;  /* 0x00008003020075a7 */ /* 0x000e6400080011ff */
[----:B-1----:R-:W-:Y:S05]  /*2010*/  @!P0 BRA `(.L_x_39) ;  /* 0x0000007400288947 */ /* 0x002fea0003800000 */
.L_x_151:
[----:B------:R-:W2:Y:S01]  /*2020*/  LDS.128 R4, [R4+0x110] ;  /* 0x0001100004047984 */ /* 0x000ea20000000c00 */
[----:B------:R-:W-:Y:S01]  /*2030*/  ISETP.GE.AND P0, PT, R40, 0x1, PT ;  /* 0x000000012800780c */ /* 0x000fe20003f06270 */
[----:B-1----:R-:W-:Y:S01]  /*2040*/  VIADD R2, R2, 0x90 ;  /* 0x0000009002027836 */ /* 0x002fe20000000000 */
[----:B------:R-:W-:Y:S01]  /*2050*/  @!PT LDS RZ, [RZ] ;  /* 0x00000000fffff984 */ /* 0x000fe20000000800 */
[----:B------:R-:W-:Y:S01]  /*2060*/  @!PT LDS RZ, [RZ] ;  /* 0x00000000fffff984 */ /* 0x000fe20000000800 */
[----:B------:R-:W-:Y:S01]  /*2070*/  @!PT LDS RZ, [RZ] ;  /* 0x00000000fffff984 */ /* 0x000fe20000000800 */
[----:B------:R-:W-:Y:S01]  /*2080*/  @!PT LDS RZ, [RZ] ;  /* 0x00000000fffff984 */ /* 0x000fe20000000800 */
[----:B------:R1:W-:Y:S06]  /*2090*/  MEMBAR.ALL.CTA ;  /* 0x0000000000007992 */ /* 0x0003ec0000008000 */
[----:B-1----:R-:W1:Y:S01]  /*20a0*/  FENCE.VIEW.ASYNC.S ;  /* 0x00000000000073c6 */ /* 0x002e620000000000 */
[----:B------:R-:W-:-:S04]  /*20b0*/  PRMT R2, RZ, 0x654, R2 ;  /* 0x00000654ff027816 */ /* 0x000fc80000000002 */
[----:B-1----:R1:W-:Y:S01]  /*20c0*/  SYNCS.ARRIVE.TRANS64.RED.A1T0 RZ, [R2+URZ], RZ ;  /* 0x000000ff02ff79a7 */ /* 0x0023e200081004ff */
[----:B--2---:R-:W-:-:S13]  /*20d0*/  LOP3.LUT P2, RZ, R6, 0x1, RZ, 0xc0, !PT ;  /* 0x0000000106ff7812 */ /* 0x004fda000784c0ff */
[----:B------:R-:W-:Y:S01]  /*20e0*/  @P2 SHF.R.U32.HI R3, RZ, 0x10, R5 ;  /* 0x00000010ff032819 */ /* 0x000fe20000011605 */
[----:B------:R-:W-:Y:S01]  /*20f0*/  VOTEU.ANY UP0, P2 ;  /* 0x0000000000ff7886 */ /* 0x000fe20001000100 */
[----:B------:R-:W-:Y:S02]  /*2100*/  @P2 MOV R10, R4 ;  /* 0x00000004000a2202 */ /* 0x000fe40000000f00 */
[----:B------:R-:W-:Y:S02]  /*2110*/  @P2 R2UR.BROADCAST UR8, R3 ;  /* 0x00000000030822ca */ /* 0x000fe400008e0000 */
[----:B------:R-:W-:-:S11]  /*2120*/  @P2 LOP3.LUT R9, R5, 0xffff, RZ, 0xc0, !PT ;  /* 0x0000ffff05092812 */ /* 0x000fd600078ec0ff */
[----:B------:R-:W-:Y:S01]  /*2130*/  @UP0 UMOV UR36, UR8 ;  /* 0x0000000800240c82 */ /* 0x000fe20008000000 */
[----:B-1----:R-:W-:Y:S05]  /*2140*/  @!P0 BRA `(.L_x_40) ;  /* 0x0000000000b88947 */ /* 0x002fea0003800000 */
[----:B------:R-:W3:Y:S01]  /*2150*/  LDC.64 R4, c[0x0][0xb18] ;  /* 0x0002c600ff047b82 */ /* 0x000ee20000000a00 */
[----:B------:R-:W-:-:S07]  /*2160*/  ISETP.NE.AND P3, PT, R40, 0x1, PT ;  /* 0x000000012800780c */ /* 0x000fce0003f65270 */
[----:B------:R-:W1:Y:S08]  /*2170*/  LDC.64 R6, c[0x0][0xb10] ;  /* 0x0002c400ff067b82 */ /* 0x000e700000000a00 */
[----:B------:R-:W2:Y:S08]  /*2180*/  LDC R14, c[0x0][0xb20] ;  /* 0x0002c800ff0e7b82 */ /* 0x000eb00000000800 */
[----:B------:R-:W4:Y:S01]  /*2190*/  LDC R15, c[0x0][0xb0c] ;  /* 0x0002c300ff0f7b82 */ /* 0x000f220000000800 */
[----:B---3--:R-:W-:Y:S01]  /*21a0*/  IMAD.HI.U32 R21, R0, R5, RZ ;  /* 0x0000000500157227 */ /* 0x008fe200078e00ff */
[----:B------:R-:W-:-:S03]  /*21b0*/  ISETP.NE.AND P0, PT, R4, 0x1, PT ;  /* 0x000000010400780c */ /* 0x000fc60003f05270 */
[----:B------:R-:W-:-:S03]  /*21c0*/  IMAD.HI.U32 R5, R9, R5, RZ ;  /* 0x0000000509057227 */ /* 0x000fc600078e00ff */
[----:B------:R-:W3:Y:S01]  /*21d0*/  LDC.64 R2, c[0x0][0xb28] ;  /* 0x0002ca00ff027b82 */ /* 0x000ee20000000a00 */
[----:B-1----:R-:W-:-:S04]  /*21e0*/  IMAD.HI.U32 R22, R8, R6, RZ ;  /* 0x0000000608167227 */ /* 0x002fc800078e00ff */
[----:B------:R-:W-:Y:S01]  /*21f0*/  IMAD.HI.U32 R23, R10, R6, RZ ;  /* 0x000000060a177227 */ /* 0x000fe200078e00ff */
[----:B------:R-:W-:Y:S02]  /*2200*/  SHF.R.U32.HI R22, RZ, R7, R22 ;  /* 0x00000007ff167219 */ /* 0x000fe40000011616 */
[-C--:B--2---:R-:W-:Y:S02]  /*2210*/  SHF.R.U32.HI R21, RZ, R14.reuse, R21 ;  /* 0x0000000eff157219 */ /* 0x084fe40000011615 */
[----:B------:R-:W-:Y:S02]  /*2220*/  SHF.R.U32.HI R5, RZ, R14, R5 ;  /* 0x0000000eff057219 */ /* 0x000fe40000011605 */
[----:B------:R-:W-:Y:S02]  /*2230*/  SEL R21, R0, R21, !P0 ;  /* 0x0000001500157207 */ /* 0x000fe40004000000 */
[----:B------:R-:W-:Y:S02]  /*2240*/  SHF.R.U32.HI R23, RZ, R7, R23 ;  /* 0x00000007ff177219 */ /* 0x000fe40000011617 */
[----:B----4-:R-:W-:-:S02]  /*2250*/  ISETP.NE.AND P1, PT, R15, 0x1, PT ;  /* 0x000000010f00780c */ /* 0x010fc40003f25270 */
[----:B------:R-:W-:Y:S02]  /*2260*/  SEL R5, R9, R5, !P0 ;  /* 0x0000000509057207 */ /* 0x000fe40004000000 */
[----:B------:R-:W-:Y:S02]  /*2270*/  SEL R22, R8, R22, !P1 ;  /* 0x0000001608167207 */ /* 0x000fe40004800000 */
[----:B------:R-:W-:Y:S01]  /*2280*/  SEL R23, R10, R23, !P1 ;  /* 0x000000170a177207 */ /* 0x000fe20004800000 */
[----:B---3--:R-:W-:-:S04]  /*2290*/  IMAD.HI.U32 R20, R21, R2, RZ ;  /* 0x0000000215147227 */ /* 0x008fc800078e00ff */
        /* <DEDUP_REMOVED lines=10> */
[----:B------:R-:W-:-:S04]  /*2340*/  @!P0 IMAD.HI.U32 R7, R23, R2, RZ ;  /* 0x0000000217078227 */ /* 0x000fc800078e00ff */
[----:B------:R-:W-:Y:S01]  /*2350*/  IMAD.MOV R2, RZ, RZ, -R6 ;  /* 0x000000ffff027224 */ /* 0x000fe200078e0a06 */
[----:B------:R-:W-:Y:S02]  /*2360*/  @!P0 SHF.R.U32.HI R3, RZ, R3, R7 ;  /* 0x00000003ff038219 */ /* 0x000fe40000011607 */
[----:B------:R-:W-:Y:S01]  /*2370*/  IADD3 R7, PT, PT, -R5, RZ, RZ ;  /* 0x000000ff05077210 */ /* 0x000fe20007ffe1ff */
[----:B------:R-:W-:Y:S01]  /*2380*/  IMAD R2, R40, R2, R5 ;  /* 0x0000000228027224 */ /* 0x000fe200078e0205 */
        /* <DEDUP_REMOVED lines=10> */
.L_x_40:
[----:B------:R-:W1:Y:S02]  /*2430*/  LDCU UR8, c[0x0][0xb30] ;  /* 0x00016600ff0877ac */ /* 0x000e640008000800 */
[----:B-1----:R-:W-:-:S09]  /*2440*/  UISETP.NE.AND UP0, UPT, UR8, 0x1, UPT ;  /* 0x000000010800788c */ /* 0x002fd2000bf05270 */
[----:B------:R-:W-:Y:S05]  /*2450*/  BRA.U UP0, `(.L_x_41) ;  /* 0x0000000100407547 */ /* 0x000fea000b800000 */
[----:B------:R-:W1:Y:S08]  /*2460*/  LDC.64 R4, c[0x0][0xb10] ;  /* 0x0002c400ff047b82 */ /* 0x000e700000000a00 */
[----:B------:R-:W2:Y:S08]  /*2470*/  LDC.64 R2, c[0x0][0xb18] ;  /* 0x0002c600ff027b82 */ /* 0x000eb00000000a00 */
[----:B------:R-:W4:Y:S08]  /*2480*/  LDC R6, c[0x0][0xb20] ;  /* 0x0002c800ff067b82 */ /* 0x000f300000000800 */
[----:B------:R-:W3:Y:S01]  /*2490*/  LDC R7, c[0x0][0xb0c] ;  /* 0x0002c300ff077b82 */ /* 0x000ee20000000800 */
[----:B-1----:R-:W-:-:S05]  /*24a0*/  IMAD.HI.U32 R4, R10, R4, RZ ;  /* 0x000000040a047227 */ /* 0x002fca00078e00ff */
[----:B------:R-:W-:Y:S01]  /*24b0*/  SHF.R.U32.HI R4, RZ, R5, R4 ;  /* 0x00000005ff047219 */ /* 0x000fe20000011604 */
[----:B--2---:R-:W-:Y:S01]  /*24c0*/  IMAD.HI.U32 R3, R9, R3, RZ ;  /* 0x0000000309037227 */ /* 0x004fe200078e00ff */
[----:B------:R-:W-:-:S04]  /*24d0*/  ISETP.NE.AND P0, PT, R2, 0x1, PT ;  /* 0x000000010200780c */ /* 0x000fc80003f05270 */
[----:B----4-:R-:W-:-:S04]  /*24e0*/  SHF.R.U32.HI R3, RZ, R6, R3 ;  /* 0x00000006ff037219 */ /* 0x010fc80000011603 */
[----:B------:R-:W-:Y:S02]  /*24f0*/  SEL R3, R9, R3, !P0 ;  /* 0x0000000309037207 */ /* 0x000fe40004000000 */
[----:B---3--:R-:W-:-:S04]  /*2500*/  ISETP.NE.AND P1, PT, R7, 0x1, PT ;  /* 0x000000010700780c */ /* 0x008fc80003f25270 */
[----:B------:R-:W-:-:S05]  /*2510*/  SEL R4, R10, R4, !P1 ;  /* 0x000000040a047207 */ /* 0x000fca0004800000 */
[----:B------:R-:W-:Y:S02]  /*2520*/  IMAD.IADD R5, R3, 0x1, -R4 ;  /* 0x0000000103057824 */ /* 0x000fe400078e0a04 */
[----:B------:R-:W-:Y:S02]  /*2530*/  IMAD.IADD R3, R4, 0x1, -R3 ;  /* 0x0000000104037824 */ /* 0x000fe400078e0a03 */
[----:B------:R-:W-:Y:S02]  /*2540*/  IMAD R10, R5, R7, R10 ;  /* 0x00000007050a7224 */ /* 0x000fe400078e020a */
[----:B------:R-:W-:-:S07]  /*2550*/  IMAD R9, R3, R2, R9 ;  /* 0x0000000203097224 */ /* 0x000fce00078e0209 */
.L_x_41:
[----:B------:R-:W-:Y:S01]  /*2560*/  VIADD R16, R16, 0x1 ;  /* 0x0000000110107836 */ /* 0x000fe20000000000 */
[----:B------:R-:W-:Y:S01]  /*2570*/  PLOP3.LUT P1, PT, PT, PT, PT, 0x80, 0x8 ;  /* 0x000000000008781c */ /* 0x000fe20003f2f070 */
[----:B------:R-:W-:Y:S02]  /*2580*/  IMAD.IADD R14, R10, 0x1, R91 ;  /* 0x000000010a0e7824 */ /* 0x000fe400078e025b */
[----:B------:R-:W-:Y:S01]  /*2590*/  IMAD.IADD R15, R9, 0x1, R90 ;  /* 0x00000001090f7824 */ /* 0x000fe200078e025a */
[----:B------:R-:W-:-:S04]  /*25a0*/  ISETP.NE.AND P0, PT, R16, 0x2, PT ;  /* 0x000000021000780c */ /* 0x000fc80003f05270 */
[----:B------:R-:W-:Y:S02]  /*25b0*/  SEL R2, RZ, 0x1, P0 ;  /* 0x00000001ff027807 */ /* 0x000fe40000000000 */
[----:B------:R-:W-:Y:S02]  /*25c0*/  SEL R16, R16, RZ, P0 ;  /* 0x000000ff10107207 */ /* 0x000fe40000000000 */
[----:B------:R-:W-:Y:S01]  /*25d0*/  LOP3.LUT R13, R13, R2, RZ, 0x3c, !PT ;  /* 0x000000020d0d7212 */ /* 0x000fe200078e3cff */
[----:B------:R-:W-:Y:S06]  /*25e0*/  @P2 BRA `(.L_x_42) ;  /* 0xfffffff000582947 */ /* 0x000fec000383ffff */
[----:B------:R-:W-:Y:S01]  /*25f0*/  UIADD3 UR6, UPT, UPT, UR6, 0x18, URZ ;  /* 0x0000001806067890 */ /* 0x000fe2000fffe0ff */
[----:B------:R-:W-:-:S03]  /*2600*/  SHF.L.U32 R2, R17, 0x1f, RZ ;  /* 0x0000001f11027819 */ /* 0x000fc600000006ff */
[----:B------:R-:W-:-:S09]  /*2610*/  ULEA UR4, UR23, UR6, 0x3 ;  /* 0x0000000617047291 */ /* 0x000fd2000f8e18ff */
[----:B------:R-:W1:Y:S02]  /*2620*/  SYNCS.PHASECHK.TRANS64.TRYWAIT P0, [UR4], R2 ;  /* 0x00000002ff0075a7 */ /* 0x000e640008001104 */
[----:B-1----:R-:W-:Y:S05]  /*2630*/  @!P0 BRA `(.L_x_43) ;  /* 0x0000006c00b48947 */ /* 0x002fea0003800000 */
.L_x_153:
[----:B------:R-:W-:-:S04]  /*2640*/  UIADD3 UR5, UPT, UPT, UR23, 0x1, URZ ;  /* 0x0000000117057890 */ /* 0x000fc8000fffe0ff */
[----:B------:R-:W-:-:S04]  /*2650*/  UISETP.NE.AND UP0, UPT, UR5, 0x3, UPT ;  /* 0x000000030500788c */ /* 0x000fc8000bf05270 */
[----:B------:R-:W-:Y:S02]  /*2660*/  USEL UR7, URZ, 0x1, UP0 ;  /* 0x00000001ff077887 */ /* 0x000fe40008000000 */
[----:B------:R-:W-:-:S04]  /*2670*/  USEL UR5, UR5, URZ, UP0 ;  /* 0x000000ff05057287 */ /* 0x000fc80008000000 */
[----:B------:R-:W-:Y:S01]  /*2680*/  ULEA UR4, UR5, UR6, 0x3 ;  /* 0x0000000605047291 */ /* 0x000fe2000f8e18ff */
[----:B------:R-:W-:-:S04]  /*2690*/  LOP3.LUT R17, R17, UR7, RZ, 0x3c, !PT ;  /* 0x0000000711117c12 */ /* 0x000fc8000f8e3cff */
[----:B-1----:R-:W-:-:S04]  /*26a0*/  SHF.L.U32 R2, R17, 0x1f, RZ ;  /* 0x0000001f11027819 */ /* 0x002fc800000006ff */
[----:B------:R-:W1:Y:S02]  /*26b0*/  SYNCS.PHASECHK.TRANS64.TRYWAIT P0, [UR4], R2 ;  /* 0x00000002ff0075a7 */ /* 0x000e640008001104 */
[----:B-1----:R-:W-:Y:S05]  /*26c0*/  @!P0 BRA `(.L_x_44) ;  /* 0x0000006c00a88947 */ /* 0x002fea0003800000 */
.L_x_155:
[----:B------:R-:W-:-:S04]  /*26d0*/  UIADD3 UR5, UPT, UPT, UR5, 0x1, URZ ;  /* 0x0000000105057890 */ /* 0x000fc8000fffe0ff */
[----:B------:R-:W-:-:S04]  /*26e0*/  UISETP.NE.AND UP0, UPT, UR5, 0x3, UPT ;  /* 0x000000030500788c */ /* 0x000fc8000bf05270 */
[----:B------:R-:W-:Y:S02]  /*26f0*/  USEL UR4, URZ, 0x1, UP0 ;  /* 0x00000001ff047887 */ /* 0x000fe40008000000 */
[----:B------:R-:W-:-:S04]  /*2700*/  USEL UR5, UR5, URZ, UP0 ;  /* 0x000000ff05057287 */ /* 0x000fc80008000000 */
[----:B------:R-:W-:Y:S01]  /*2710*/  ULEA UR5, UR5, UR6, 0x3 ;  /* 0x0000000605057291 */ /* 0x000fe2000f8e18ff */
[----:B-1----:R-:W-:-:S04]  /*2720*/  LOP3.LUT R2, R17, UR4, RZ, 0x3c, !PT ;  /* 0x0000000411027c12 */ /* 0x002fc8000f8e3cff */
[----:B------:R-:W-:Y:S01]  /*2730*/  SHF.L.U32 R2, R2, 0x1f, RZ ;  /* 0x0000001f02027819 */ /* 0x000fe200000006ff */
[----:B---3--:R-:W-:-:S07]  /*2740*/  IMAD.U32 R0, RZ, RZ, UR5 ;  /* 0x00000005ff007e24 */ /* 0x008fce000f8e00ff */
.L_x_45:
[----:B-1----:R1:W2:Y:S02]  /*2750*/  SYNCS.PHASECHK.TRANS64.TRYWAIT P0, [R0+URZ], R2 ;  /* 0x00000002000075a7 */ /* 0x0022a400080011ff */
[----:B--2---:R-:W-:Y:S05]  /*2760*/  @!P0 NANOSLEEP.SYNCS 0x989680 ;  /* 0x009896800000895d */ /* 0x004fea0003900000 */
[----:B------:R-:W2:Y:S02]  /*2770*/  @!P0 SYNCS.PHASECHK.TRANS64 P0, [R0+URZ], R2 ;  /* 0x00000002000085a7 */ /* 0x000ea400080010ff */
[----:B--2---:R-:W-:Y:S05]  /*2780*/  @P0 EXIT ;  /* 0x000000000000094d */ /* 0x004fea0003800000 */
[----:B------:R-:W-:Y:S05]  /*2790*/  BRA `(.L_x_45) ;  /* 0xfffffffc00ec7947 */ /* 0x000fea000383ffff */
.L_x_22:
[----:B------:R-:W-:-:S04]  /*27a0*/  UISETP.NE.AND UP1, UPT, UR37, URZ, UPT ;  /* 0x000000ff2500728c */ /* 0x000fc8000bf25270 */
[----:B------:R-:W-:-:S09]  /*27b0*/  UISETP.NE.OR UP1, UPT, UR10, 0x1, UP1 ;  /* 0x000000010a00788c */ /* 0x000fd20008f25670 */
[----:B------:R-:W-:Y:S05]  /*27c0*/  BRA.U UP1, `(.L_x_46) ;  /* 0x00000005014c7547 */ /* 0x000fea000b800000 */
[----:B------:R-:W-:Y:S01]  /*27d0*/  HFMA2 R11, -RZ, RZ, 0, 0 ;  /* 0x00000000ff0b7431 */ /* 0x000fe200000001ff */
[----:B------:R-:W-:Y:S01]  /*27e0*/  ISETP.GE.U32.AND P2, PT, R10, 0x2, PT ;  /* 0x000000020a00780c */ /* 0x000fe20003f46070 */
[----:B------:R-:W-:Y:S01]  /*27f0*/  IMAD.MOV.U32 R12, RZ, RZ, 0x1 ;  /* 0x00000001ff0c7424 */ /* 0x000fe200078e00ff */
[----:B------:R-:W-:Y:S01]  /*2800*/  CS2R R8, SRZ ;  /* 0x0000000000087805 */ /* 0x000fe2000001ff00 */
[----:B------:R-:W-:Y:S01]  /*2810*/  IMAD.MOV.U32 R3, RZ, RZ, RZ ;  /* 0x000000ffff037224 */ /* 0x000fe200078e00ff */
[----:B------:R-:W-:Y:S01]  /*2820*/  UMOV UR4, 0x400 ;  /* 0x0000040000047882 */ /* 0x000fe20000000000 */
[----:B------:R-:W-:Y:S01]  /*2830*/  UMOV UR6, URZ ;  /* 0x000000ff00067c82 */ /* 0x000fe20008000000 */
[----:B------:R-:W-:-:S12]  /*2840*/  ULEA UR37, UR37, UR4, 0x18 ;  /* 0x0000000425257291 */ /* 0x000fd8000f8ec0ff */
.L_x_50:
[----:B------:R-:W-:Y:S02]  /*2850*/  LEA R0, R3, UR37, 0x3 ;  /* 0x0000002503007c11 */ /* 0x000fe4000f8e18ff */
[----:B------:R-:W-:-:S03]  /*2860*/  SHF.L.U32 R4, R8, 0x1f, RZ ;  /* 0x0000001f08047819 */ /* 0x000fc600000006ff */
[----:B------:R-:W-:Y:S01]  /*2870*/  VIADD R5, R0, 0xf0 ;  /* 0x000000f000057836 */ /* 0x000fe20000000000 */
[----:B------:R-:W1:Y:S02]  /*2880*/  SYNCS.PHASECHK.TRANS64.TRYWAIT P0, [R0+URZ+0xe0], R4 ;  /* 0x0000e004000075a7 */ /* 0x000e6400080011ff */
[----:B-1----:R-:W-:Y:S05]  /*2890*/  @!P0 BRA `(.L_x_47) ;  /* 0x0000006c004c8947 */ /* 0x002fea0003800000 */
.L_x_156:
[----:B------:R-:W-:Y:S01]  /*28a0*/  ULEA UR5, UR6, UR37, 0x3 ;  /* 0x0000002506057291 */ /* 0x000fe2000f8e18ff */
[----:B-1----:R-:W-:Y:S01]  /*28b0*/  PRMT R0, RZ, 0x654, R5 ;  /* 0x00000654ff007816 */ /* 0x002fe20000000005 */
[----:B------:R-:W-:Y:S01]  /*28c0*/  @!P2 IMAD.MOV.U32 R4, RZ, RZ, 0x10 ;  /* 0x00000010ff04a424 */ /* 0x000fe200078e00ff */
[----:B------:R-:W-:Y:S01]  /*28d0*/  SHF.L.U32 R5, R12, 0x1f, RZ ;  /* 0x0000001f0c057819 */ /* 0x000fe200000006ff */
[----:B------:R-:W-:Y:S01]  /*28e0*/  UIADD3 UR4, UPT, UPT, UR5, 0x80, URZ ;  /* 0x0000008005047890 */ /* 0x000fe2000fffe0ff */
[----:B------:R1:W-:Y:S05]  /*28f0*/  SYNCS.ARRIVE.TRANS64.RED.A1T0 RZ, [R0+URZ], RZ ;  /* 0x000000ff00ff79a7 */ /* 0x0003ea00081004ff */
[----:B------:R-:W-:Y:S01]  /*2900*/  IMAD.U32 R6, RZ, RZ, UR4 ;  /* 0x00000004ff067e24 */ /* 0x000fe2000f8e00ff */
[----:B------:R-:W2:Y:S04]  /*2910*/  SYNCS.PHASECHK.TRANS64.TRYWAIT P0, [UR5+0x90], R5 ;  /* 0x00009005ff0075a7 */ /* 0x000ea80008001105 */
[----:B------:R-:W-:Y:S01]  /*2920*/  PRMT R6, R10, 0x654, R6 ;  /* 0x000006540a067816 */ /* 0x000fe20000000006 */
[----:B-12---:R-:W-:Y:S06]  /*2930*/  @!P0 BRA `(.L_x_48) ;  /* 0x0000006c00388947 */ /* 0x006fec0003800000 */
.L_x_158:
[----:B------:R-:W-:Y:S01]  /*2940*/  ULEA UR4, UR6, UR37, 0x4 ;  /* 0x0000002506047291 */ /* 0x000fe2000f8e20ff */
[----:B------:R-:W-:Y:S01]  /*2950*/  SEL R2, R6, R2, !P2 ;  /* 0x0000000206027207 */ /* 0x000fe20005000000 */
[----:B------:R-:W-:Y:S01]  /*2960*/  UIADD3 UR5, UPT, UPT, UR5, 0x80, URZ ;  /* 0x0000008005057890 */ /* 0x000fe2000fffe0ff */
[----:B-1----:R-:W-:Y:S01]  /*2970*/  LEA R0, R11, UR37, 0x3 ;  /* 0x000000250b007c11 */ /* 0x002fe2000f8e18ff */
[----:B------:R-:W-:Y:S01]  /*2980*/  UIADD3 UR4, UPT, UPT, UR4, 0x110, URZ ;  /* 0x0000011004047890 */ /* 0x000fe2000fffe0ff */
[----:B------:R1:W-:Y:S01]  /*2990*/  @!P2 SYNCS.ARRIVE.TRANS64.RED RZ, [R2+URZ], R4 ;  /* 0x0000000402ffa9a7 */ /* 0x0003e200080004ff */
[----:B------:R-:W-:Y:S01]  /*29a0*/  UIADD3 UR6, UPT, UPT, UR6, 0x1, URZ ;  /* 0x0000000106067890 */ /* 0x000fe2000fffe0ff */
[----:B------:R-:W-:-:S03]  /*29b0*/  VIADD R3, R3, 0x1 ;  /* 0x0000000103037836 */ /* 0x000fc60000000000 */
[----:B------:R-:W-:Y:S02]  /*29c0*/  UISETP.NE.AND UP0, UPT, UR6, 0x2, UPT ;  /* 0x000000020600788c */ /* 0x000fe4000bf05270 */
[----:B------:R-:W-:Y:S01]  /*29d0*/  ISETP.NE.AND P0, PT, R3, 0x2, PT ;  /* 0x000000020300780c */ /* 0x000fe20003f05270 */
[----:B------:R-:W-:Y:S06]  /*29e0*/  UGETNEXTWORKID.BROADCAST [UR4], [UR5] ;  /* 0x00000000040073ca */ /* 0x000fec0008000100 */
[----:B------:R-:W-:Y:S02]  /*29f0*/  USEL UR4, URZ, 0x1, UP0 ;  /* 0x00000001ff047887 */ /* 0x000fe40008000000 */
[----:B------:R-:W-:-:S04]  /*2a00*/  USEL UR6, UR6, URZ, UP0 ;  /* 0x000000ff06067287 */ /* 0x000fc80008000000 */
[----:B------:R-:W-:Y:S02]  /*2a10*/  LOP3.LUT R12, R12, UR4, RZ, 0x3c, !PT ;  /* 0x000000040c0c7c12 */ /* 0x000fe4000f8e3cff */
[----:B-1----:R-:W-:-:S04]  /*2a20*/  SHF.L.U32 R4, R9, 0x1f, RZ ;  /* 0x0000001f09047819 */ /* 0x002fc800000006ff */
[----:B------:R-:W1:Y:S02]  /*2a30*/  SYNCS.PHASECHK.TRANS64.TRYWAIT P1, [R0+URZ+0x80], R4 ;  /* 0x00008004000075a7 */ /* 0x000e6400080211ff */
[----:B-1----:R-:W-:Y:S05]  /*2a40*/  @!P1 BRA `(.L_x_49) ;  /* 0x0000006c000c9947 */ /* 0x002fea0003800000 */
.L_x_159:
[----:B-1----:R-:W-:Y:S01]  /*2a50*/  LEA R4, R11, UR37, 0x4 ;  /* 0x000000250b047c11 */ /* 0x002fe2000f8e20ff */
[----:B------:R-:W-:Y:S01]  /*2a60*/  VIADD R0, R0, 0x90 ;  /* 0x0000009000007836 */ /* 0x000fe20000000000 */
[----:B------:R-:W-:Y:S01]  /*2a70*/  SEL R3, R3, RZ, P0 ;  /* 0x000000ff03037207 */ /* 0x000fe20000000000 */
[----:B------:R-:W-:-:S03]  /*2a80*/  VIADD R11, R11, 0x1 ;  /* 0x000000010b0b7836 */ /* 0x000fc60000000000 */
[----:B------:R-:W1:Y:S01]  /*2a90*/  LDS.128 R4, [R4+0x110] ;  /* 0x0001100004047984 */ /* 0x000e620000000c00 */
[----:B------:R-:W-:Y:S02]  /*2aa0*/  PRMT R0, RZ, 0x654, R0 ;  /* 0x00000654ff007816 */ /* 0x000fe40000000000 */
[C---:B------:R-:W-:Y:S01]  /*2ab0*/  ISETP.NE.AND P1, PT, R11.reuse, 0x2, PT ;  /* 0x000000020b00780c */ /* 0x040fe20003f25270 */
[----:B------:R-:W-:Y:S01]  /*2ac0*/  @!PT LDS RZ, [RZ] ;  /* 0x00000000fffff984 */ /* 0x000fe20000000800 */
[----:B------:R-:W-:Y:S01]  /*2ad0*/  @!PT LDS RZ, [RZ] ;  /* 0x00000000fffff984 */ /* 0x000fe20000000800 */
[----:B------:R-:W-:Y:S01]  /*2ae0*/  @!PT LDS RZ, [RZ] ;  /* 0x00000000fffff984 */ /* 0x000fe20000000800 */
[----:B------:R-:W-:Y:S01]  /*2af0*/  @!PT LDS RZ, [RZ] ;  /* 0x00000000fffff984 */ /* 0x000fe20000000800 */
[----:B------:R2:W-:Y:S06]  /*2b00*/  MEMBAR.ALL.CTA ;  /* 0x0000000000007992 */ /* 0x0005ec0000008000 */
[----:B--2---:R-:W2:Y:S01]  /*2b10*/  FENCE.VIEW.ASYNC.S ;  /* 0x00000000000073c6 */ /* 0x004ea20000000000 */
[----:B------:R-:W-:Y:S01]  /*2b20*/  SEL R11, R11, RZ, P1 ;  /* 0x000000ff0b0b7207 */ /* 0x000fe20000800000 */
[----:B--2---:R2:W-:Y:S01]  /*2b30*/  SYNCS.ARRIVE.TRANS64.RED.A1T0 RZ, [R0+URZ], RZ ;  /* 0x000000ff00ff79a7 */ /* 0x0045e200081004ff */
[----:B-1----:R-:W-:-:S02]  /*2b40*/  LOP3.LUT P3, RZ, R6, 0x1, RZ, 0xc0, !PT ;  /* 0x0000000106ff7812 */ /* 0x002fc4000786c0ff */
[----:B------:R-:W-:-:S04]  /*2b50*/  SEL R4, RZ, 0x1, P1 ;  /* 0x00000001ff047807 */ /* 0x000fc80000800000 */
[----:B------:R-:W-:Y:S02]  /*2b60*/  LOP3.LUT R9, R9, R4, RZ, 0x3c, !PT ;  /* 0x0000000409097212 */ /* 0x000fe400078e3cff */
[----:B--2---:R-:W-:-:S04]  /*2b70*/  SEL R0, RZ, 0x1, P0 ;  /* 0x00000001ff007807 */ /* 0x004fc80000000000 */
[----:B------:R-:W-:Y:S01]  /*2b80*/  LOP3.LUT R8, R8, R0, RZ, 0x3c, !PT ;  /* 0x0000000008087212 */ /* 0x000fe200078e3cff */
[----:B------:R-:W-:Y:S06]  /*2b90*/  @P3 BRA `(.L_x_50) ;  /* 0xfffffffc002c3947 */ /* 0x000fec000383ffff */
[----:B------:R-:W-:Y:S01]  /*2ba0*/  ULEA UR5, UR6, UR37, 0x3 ;  /* 0x0000002506057291 */ /* 0x000fe2000f8e18ff */
[----:B------:R-:W-:-:S08]  /*2bb0*/  SHF.L.U32 R2, R12, 0x1f, RZ ;  /* 0x0000001f0c027819 */ /* 0x000fd000000006ff */
[----:B------:R-:W1:Y:S02]  /*2bc0*/  SYNCS.PHASECHK.TRANS64 P0, [UR5+0x90], R2 ;  /* 0x00009002ff0075a7 */ /* 0x000e640008001005 */
[----:B-1----:R-:W-:Y:S05]  /*2bd0*/  @P0 BRA `(.L_x_51) ;  /* 0x0000000000080947 */ /* 0x002fea0003800000 */
[----:B------:R-:W1:Y:S02]  /*2be0*/  SYNCS.PHASECHK.TRANS64.TRYWAIT P0, [UR5+0x90], R2 ;  /* 0x00009002ff0075a7 */ /* 0x000e640008001105 */
[----:B-1----:R-:W-:Y:S05]  /*2bf0*/  @!P0 BRA `(.L_x_52) ;  /* 0x0000006800b48947 */ /* 0x002fea0003800000 */
.L_x_51:
[----:B------:R-:W-:-:S04]  /*2c00*/  UIADD3 UR4, UPT, UPT, UR6, 0x1, URZ ;  /* 0x0000000106047890 */ /* 0x000fc8000fffe0ff */
[----:B------:R-:W-:-:S04]  /*2c10*/  UISETP.NE.AND UP0, UPT, UR4, 0x2, UPT ;  /* 0x000000020400788c */ /* 0x000fc8000bf05270 */
[----:B------:R-:W-:Y:S02]  /*2c20*/  USEL UR7, URZ, 0x1, UP0 ;  /* 0x00000001ff077887 */ /* 0x000fe40008000000 */
[----:B------:R-:W-:-:S04]  /*2c30*/  USEL UR4, UR4, URZ, UP0 ;  /* 0x000000ff04047287 */ /* 0x000fc80008000000 */
[----:B------:R-:W-:Y:S01]  /*2c40*/  ULEA UR4, UR4, UR37, 0x3 ;  /* 0x0000002504047291 */ /* 0x000fe2000f8e18ff */
[----:B-1----:R-:W-:-:S04]  /*2c50*/  LOP3.LUT R2, R12, UR7, RZ, 0x3c, !PT ;  /* 0x000000070c027c12 */ /* 0x002fc8000f8e3cff */
[----:B------:R-:W-:-:S04]  /*2c60*/  SHF.L.U32 R0, R2, 0x1f, RZ ;  /* 0x0000001f02007819 */ /* 0x000fc800000006ff */
[----:B------:R-:W1:Y:S02]  /*2c70*/  SYNCS.PHASECHK.TRANS64 P0, [UR4+0x90], R0 ;  /* 0x00009000ff0075a7 */ /* 0x000e640008001004 */
[----:B-1----:R-:W-:Y:S05]  /*2c80*/  @P0 EXIT ;  /* 0x000000000000094d */ /* 0x002fea0003800000 */
[----:B------:R-:W-:Y:S02]  /*2c90*/  SHF.L.U32 R2, R2, 0x1f, RZ ;  /* 0x0000001f02027819 */ /* 0x000fe400000006ff */
[----:B------:R-:W-:-:S07]  /*2ca0*/  MOV R0, UR4 ;  /* 0x0000000400007c02 */ /* 0x000fce0008000f00 */
.L_x_53:
[----:B-1----:R1:W2:Y:S02]  /*2cb0*/  SYNCS.PHASECHK.TRANS64.TRYWAIT P0, [R0+URZ+0x90], R2 ;  /* 0x00009002000075a7 */ /* 0x0022a400080011ff */
[----:B--2---:R-:W-:Y:S05]  /*2cc0*/  @!P0 NANOSLEEP.SYNCS 0x989680 ;  /* 0x009896800000895d */ /* 0x004fea0003900000 */
[----:B------:R-:W2:Y:S02]  /*2cd0*/  @!P0 SYNCS.PHASECHK.TRANS64 P0, [R0+URZ+0x90], R2 ;  /* 0x00009002000085a7 */ /* 0x000ea400080010ff */
[----:B--2---:R-:W-:Y:S05]  /*2ce0*/  @P0 EXIT ;  /* 0x000000000000094d */ /* 0x004fea0003800000 */
[----:B------:R-:W-:Y:S05]  /*2cf0*/  BRA `(.L_x_53) ;  /* 0xfffffffc00ec7947 */ /* 0x000fea000383ffff */
.L_x_46:
[----:B------:R-:W-:Y:S05]  /*2d00*/  BRA.U UP4, `(.L_x_54) ;  /* 0x0000001104d87547 */ /* 0x000fea000b800000 */
[----:B------:R-:W-:Y:S01]  /*2d10*/  UMOV UR6, 0x40 ;  /* 0x0000004000067882 */ /* 0x000fe20000000000 */
[----:B------:R-:W-:Y:S01]  /*2d20*/  NOP ;  /* 0x0000000000007918 */ /* 0x000fe20000000000 */
[----:B------:R-:W-:Y:S01]  /*2d30*/  ULEA UR6, UR37, UR6, 0x18 ;  /* 0x0000000625067291 */ /* 0x000fe2000f8ec0ff */
[----:B------:R-:W-:Y:S02]  /*2d40*/  UMOV UR7, 0x400 ;  /* 0x0000040000077882 */ /* 0x000fe40000000000 */
[----:B------:R-:W-:-:S06]  /*2d50*/  ULEA UR37, UR37, UR7, 0x18 ;  /* 0x0000000725257291 */ /* 0x000fcc000f8ec0ff */
[----:B------:R-:W1:Y:S02]  /*2d60*/  LDS.U8 R2, [UR6+0x1c] ;  /* 0x00001c06ff027984 */ /* 0x000e640008000000 */
[----:B-1----:R-:W-:-:S13]  /*2d70*/  ISETP.NE.AND P0, PT, R2, RZ, PT ;  /* 0x000000ff0200720c */ /* 0x002fda0003f05270 */
[----:B------:R-:W-:Y:S05]  /*2d80*/  @P0 BRA `(.L_x_55) ;  /* 0x0000000400080947 */ /* 0x000fea0003800000 */
[----:B------:R-:W-:Y:S02]  /*2d90*/  UISETP.NE.U32.AND UP0, UPT, UR5, 0x1, UPT ;  /* 0x000000010500788c */ /* 0x000fe4000bf05070 */
[----:B------:R-:W-:-:S07]  /*2da0*/  UIADD3 UR8, UPT, UPT, UR6, 0x8, URZ ;  /* 0x0000000806087890 */ /* 0x000fce000fffe0ff */
[----:B------:R-:W-:Y:S05]  /*2db0*/  BRA.U !UP0, `(.L_x_56) ;  /* 0x00000001089c7547 */ /* 0x000fea000b800000 */
[----:B------:R-:W-:Y:S01]  /*2dc0*/  ELECT P0, URZ, PT ;  /* 0x0000000000ff782f */ /* 0x000fe20003800000 */
[----:B------:R-:W-:-:S12]  /*2dd0*/  BSSY B0, `(.L_x_56) ;  /* 0x0000025000007945 */ /* 0x000fd80003800000 */
[----:B------:R-:W-:Y:S05]  /*2de0*/  @!P0 BRA `(.L_x_57) ;  /* 0x00000000008c8947 */ /* 0x000fea0003800000 */
[----:B------:R-:W-:-:S05]  /*2df0*/  UMOV UR7, 0x10 ;  /* 0x0000001000077882 */ /* 0x000fca0000000000 */
[----:B------:R-:W-:Y:S04]  /*2e00*/  DEPBAR.LE SB1, 0x36 ;  /* 0x00009d800000791a */ /* 0x000fe80000000000 */
[----:B------:R-:W1:Y:S02]  /*2e10*/  UTCATOMSWS.2CTA.FIND_AND_SET.ALIGN UP1, UR7, UR7 ;  /* 0x00000007000775e3 */ /* 0x000e640008220800 */
[----:B-1----:R-:W-:Y:S01]  /*2e20*/  MOV R10, UR7 ;  /* 0x00000007000a7c02 */ /* 0x002fe20008000f00 */
[----:B------:R-:W-:Y:S06]  /*2e30*/  BRA.U UP1, `(.L_x_58) ;  /* 0x0000000101187547 */ /* 0x000fec000b800000 */
.L_x_59:
[----:B------:R-:W-:Y:S05]  /*2e40*/  NANOSLEEP 0x64 ;  /* 0x000000640000795d */ /* 0x000fea0003800000 */
[----:B------:R-:W-:-:S05]  /*2e50*/  UMOV UR7, 0x10 ;  /* 0x0000001000077882 */ /* 0x000fca0000000000 */
[----:B------:R-:W-:Y:S04]  /*2e60*/  DEPBAR.LE SB1, 0x36 ;  /* 0x00009d800000791a */ /* 0x000fe80000000000 */
[----:B------:R-:W1:Y:S02]  /*2e70*/  UTCATOMSWS.2CTA.FIND_AND_SET.ALIGN UP1, UR7, UR7 ;  /* 0x00000007000775e3 */ /* 0x000e640008220800 */
[----:B-1----:R-:W-:Y:S01]  /*2e80*/  MOV R10, UR7 ;  /* 0x00000007000a7c02 */ /* 0x002fe20008000f00 */
[----:B------:R-:W-:Y:S05]  /*2e90*/  BRA.U !UP1, `(.L_x_59) ;  /* 0xfffffffd09e87547 */ /* 0x000fea000b83ffff */
.L_x_58:
[----:B------:R-:W1:Y:S01]  /*2ea0*/  LDS R5, [UR6+0x10] ;  /* 0x00001006ff057984 */ /* 0x000e620008000800 */
[----:B------:R-:W-:Y:S01]  /*2eb0*/  IMAD.U32 R3, RZ, RZ, UR37 ;  /* 0x00000025ff037e24 */ /* 0x000fe2000f8e00ff */
[----:B------:R-:W-:-:S03]  /*2ec0*/  MOV R2, UR4 ;  /* 0x0000000400027c02 */ /* 0x000fc60008000f00 */
[----:B------:R-:W-:Y:S01]  /*2ed0*/  VIADD R3, R3, 0x130 ;  /* 0x0000013003037836 */ /* 0x000fe20000000000 */
[----:B-1----:R-:W-:-:S04]  /*2ee0*/  SHF.L.U32 R5, R5, 0x1f, RZ ;  /* 0x0000001f05057819 */ /* 0x002fc800000006ff */
[----:B------:R-:W1:Y:S02]  /*2ef0*/  SYNCS.PHASECHK.TRANS64.TRYWAIT P0, [UR6+0x8], R5 ;  /* 0x00000805ff0075a7 */ /* 0x000e640008001106 */
[----:B-1----:R-:W-:Y:S05]  /*2f00*/  @P0 BRA `(.L_x_60) ;  /* 0x0000000000080947 */ /* 0x002fea0003800000 */
[----:B------:R-:W1:Y:S02]  /*2f10*/  SYNCS.PHASECHK.TRANS64.TRYWAIT P0, [UR6+0x8], R5 ;  /* 0x00000805ff0075a7 */ /* 0x000e640008001106 */
[----:B-1----:R-:W-:Y:S05]  /*2f20*/  @!P0 BRA `(.L_x_61) ;  /* 0x0000006800008947 */ /* 0x002fea0003800000 */
.L_x_60:
[----:B-1----:R-:W-:Y:S01]  /*2f30*/  HFMA2 R4, -RZ, RZ, 0, 5.9604644775390625e-08 ;  /* 0x00000001ff047431 */ /* 0x002fe200000001ff */
[----:B------:R-:W-:Y:S01]  /*2f40*/  UPRMT UR7, UR4, 0x654, UR8 ;  /* 0x0000065404077896 */ /* 0x000fe20008000008 */
[----:B------:R-:W-:Y:S01]  /*2f50*/  IMAD.MOV.U32 R7, RZ, RZ, 0xffff ;  /* 0x0000ffffff077424 */ /* 0x000fe200078e00ff */
[----:B------:R-:W-:Y:S01]  /*2f60*/  PRMT R2, R2, 0x654, R3 ;  /* 0x0000065402027816 */ /* 0x000fe20000000003 */
[----:B------:R-:W-:Y:S02]  /*2f70*/  IMAD.MOV.U32 R5, RZ, RZ, 0x4 ;  /* 0x00000004ff057424 */ /* 0x000fe400078e00ff */
[----:B------:R-:W-:Y:S01]  /*2f80*/  IMAD.SHL.U32 R9, R10, 0x20, RZ ;  /* 0x000000200a097824 */ /* 0x000fe200078e00ff */
[----:B------:R-:W-:Y:S02]  /*2f90*/  MOV R3, UR7 ;  /* 0x0000000700037c02 */ /* 0x000fe40008000f00 */
[-C--:B------:R-:W-:Y:S01]  /*2fa0*/  SHF.L.U32 R7, R7, R10.reuse, RZ ;  /* 0x0000000a07077219 */ /* 0x080fe200000006ff */
[----:B------:R1:W-:Y:S01]  /*2fb0*/  SYNCS.ARRIVE.TRANS64.RED RZ, [UR7], R5 ;  /* 0x00000005ffff79a7 */ /* 0x0003e20008000407 */
[----:B------:R-:W-:Y:S01]  /*2fc0*/  SHF.L.U32 R6, R4, R10, RZ ;  /* 0x0000000a04067219 */ /* 0x000fe200000006ff */
[----:B------:R1:W-:Y:S04]  /*2fd0*/  STS [UR37+0x130], R9 ;  /* 0x00013009ff007988 */ /* 0x0003e80008000825 */
[----:B------:R1:W-:Y:S04]  /*2fe0*/  STAS [R2.64], R10 ;  /* 0x0000000a02007dbd */ /* 0x0003e8000c0008ff */
[----:B------:R1:W-:Y:S04]  /*2ff0*/  ATOMS.OR RZ, [UR6+0x14], R7 ;  /* 0x00001407ffff798c */ /* 0x0003e8000b000006 */
[----:B------:R1:W-:Y:S04]  /*3000*/  ATOMS.OR RZ, [UR6+0x18], R6 ;  /* 0x00001806ffff798c */ /* 0x0003e8000b000006 */
[----:B------:R1:W-:Y:S02]  /*3010*/  ATOMS.XOR RZ, [UR6+0x10], R4 ;  /* 0x00001004ffff798c */ /* 0x0003e4000b800006 */
.L_x_57:
[----:B------:R-:W-:Y:S05]  /*3020*/  BSYNC B0 ;  /* 0x0000000000007941 */ /* 0x000fea0003800000 */
.L_x_56:
[----:B------:R-:W-:Y:S05]  /*3030*/  BRA.U UP0, `(.L_x_62) ;  /* 0x00000001006c7547 */ /* 0x000fea000b800000 */
[----:B------:R-:W-:-:S03]  /*3040*/  UMOV UR7, 0xffffffff ;  /* 0xffffffff00077882 */ /* 0x000fc60000000000 */
[----:B------:R-:W-:Y:S05]  /*3050*/  BRA.DIV UR7, `(.L_x_63) ;  /* 0x0000006607cc7947 */ /* 0x000fea000b800000 */
[----:B------:R-:W-:-:S13]  /*3060*/  ELECT P6, URZ, PT ;  /* 0x0000000000ff782f */ /* 0x000fda00038c0000 */
.L_x_163:
[----:B------:R-:W-:Y:S05]  /*3070*/  @!P6 BRA `(.L_x_62) ;  /* 0x00000000005ce947 */ /* 0x000fea0003800000 */
[----:B-1----:R-:W1:Y:S02]  /*3080*/  LDS R3, [UR6+0x10] ;  /* 0x00001006ff037984 */ /* 0x002e640008000800 */
[----:B-1----:R-:W-:-:S04]  /*3090*/  SHF.L.U32 R3, R3, 0x1f, RZ ;  /* 0x0000001f03037819 */ /* 0x002fc800000006ff */
[----:B------:R-:W1:Y:S02]  /*30a0*/  SYNCS.PHASECHK.TRANS64.TRYWAIT P0, [UR6+0x8], R3 ;  /* 0x00000803ff0075a7 */ /* 0x000e640008001106 */
[----:B-1----:R-:W-:Y:S05]  /*30b0*/  @P0 BRA `(.L_x_64) ;  /* 0x0000000000080947 */ /* 0x002fea0003800000 */
[----:B------:R-:W1:Y:S02]  /*30c0*/  SYNCS.PHASECHK.TRANS64.TRYWAIT P0, [UR6+0x8], R3 ;  /* 0x00000803ff0075a7 */ /* 0x000e640008001106 */
[----:B-1----:R-:W-:Y:S05]  /*30d0*/  @!P0 BRA `(.L_x_65) ;  /* 0x0000006400cc8947 */ /* 0x002fea0003800000 */
.L_x_64:
[----:B------:R-:W2:Y:S01]  /*30e0*/  LDS R5, [UR37+0x130] ;  /* 0x00013025ff057984 */ /* 0x000ea20008000800 */
[----:B-1----:R-:W-:Y:S02]  /*30f0*/  HFMA2 R2, -RZ, RZ, 0, 5.9604644775390625e-08 ;  /* 0x00000001ff027431 */ /* 0x002fe400000001ff */
[----:B------:R-:W-:Y:S01]  /*3100*/  IMAD.MOV.U32 R3, RZ, RZ, 0xffff ;  /* 0x0000ffffff037424 */ /* 0x000fe200078e00ff */
[----:B------:R-:W-:Y:S01]  /*3110*/  UPRMT UR7, UR4, 0x654, UR8 ;  /* 0x0000065404077896 */ /* 0x000fe20008000008 */
[----:B--2---:R-:W-:-:S03]  /*3120*/  IMAD.SHL.U32 R4, R5, 0x20, RZ ;  /* 0x0000002005047824 */ /* 0x004fc600078e00ff */
[-C--:B------:R-:W-:Y:S02]  /*3130*/  SHF.L.U32 R3, R3, R5.reuse, RZ ;  /* 0x0000000503037219 */ /* 0x080fe400000006ff */
[----:B------:R-:W-:Y:S01]  /*3140*/  SHF.L.U32 R5, R2, R5, RZ ;  /* 0x0000000502057219 */ /* 0x000fe200000006ff */
[----:B------:R2:W-:Y:S04]  /*3150*/  STS [UR37+0x130], R4 ;  /* 0x00013004ff007988 */ /* 0x0005e80008000825 */
[----:B------:R2:W-:Y:S04]  /*3160*/  ATOMS.OR RZ, [UR6+0x14], R3 ;  /* 0x00001403ffff798c */ /* 0x0005e8000b000006 */
[----:B------:R2:W-:Y:S01]  /*3170*/  ATOMS.OR RZ, [UR6+0x18], R5 ;  /* 0x00001805ffff798c */ /* 0x0005e2000b000006 */
[----:B------:R-:W-:Y:S03]  /*3180*/  SYNCS.ARRIVE.TRANS64.RED.A1T0 RZ, [UR7], RZ ;  /* 0x000000ffffff79a7 */ /* 0x000fe60008100407 */
[----:B------:R2:W-:Y:S01]  /*3190*/  ATOMS.XOR RZ, [UR6+0x10], R2 ;  /* 0x00001002ffff798c */ /* 0x0005e2000b800006 */
[----:B------:R-:W-:Y:S05]  /*31a0*/  BRA `(.L_x_62) ;  /* 0x0000000000107947 */ /* 0x000fea0003800000 */
.L_x_55:
[----:B------:R-:W-:-:S05]  /*31b0*/  MOV R2, 0xffffffff ;  /* 0xffffffff00027802 */ /* 0x000fca0000000f00 */
[----:B------:R1:W-:Y:S02]  /*31c0*/  STS [UR37+0x130], R2 ;  /* 0x00013002ff007988 */ /* 0x0003e40008000825 */
[----:B-1----:R-:W-:Y:S02]  /*31d0*/  MOV R2, 0x31f0 ;  /* 0x000031f000027802 */ /* 0x002fe40000000f00 */
[----:B-----5:R-:W-:Y:S05]  /*31e0*/  CALL.REL.NOINC `($__internal_1_$__cuda_sm10x_tcgen05_guardrail_trap_phase_invalid_during_alloc) ;  /* 0x0000006c00a07944 */ /* 0x020fea0003c00000 */
.L_x_62:
[----:B------:R-:W-:Y:S05]  /*31f0*/  WARPSYNC.ALL ;  /* 0x0000000000007948 */ /* 0x000fea0003800000 */
[----:B------:R-:W3:Y:S01]  /*3200*/  S2UR UR7, SR_CgaCtaId ;  /* 0x00000000000779c3 */ /* 0x000ee20000008800 */
[----:B------:R-:W-:Y:S01]  /*3210*/  UMOV UR6, 0x400 ;  /* 0x0000040000067882 */ /* 0x000fe20000000000 */
[----:B------:R-:W-:-:S06]  /*3220*/  NOP ;  /* 0x0000000000007918 */ /* 0x000fcc0000000000 */
[----:B------:R-:W-:Y:S06]  /*3230*/  BAR.ARV 0x6, 0xa0 ;  /* 0x0182800000007b1d */ /* 0x000fec0000002000 */
[----:B------:R-:W4:Y:S01]  /*3240*/  LDCU UR8, c[0x0][0x38c] ;  /* 0x00007180ff0877ac */ /* 0x000f220008000800 */
[----:B------:R-:W-:Y:S01]  /*3250*/  LOP3.LUT R0, R0, 0xffff, RZ, 0xc0, !PT ;  /* 0x0000ffff00007812 */ /* 0x000fe200078ec0ff */
[----:B-1----:R-:W-:Y:S01]  /*3260*/  IMAD.MOV.U32 R9, RZ, RZ, 0x1 ;  /* 0x00000001ff097424 */ /* 0x002fe200078e00ff */
[----:B------:R-:W-:Y:S01]  /*3270*/  LOP3.LUT R8, R8, 0xffff, RZ, 0xc0, !PT ;  /* 0x0000ffff08087812 */ /* 0x000fe200078ec0ff */
[----:B------:R-:W-:Y:S01]  /*3280*/  UMOV UR19, URZ ;  /* 0x000000ff00137c82 */ /* 0x000fe20008000000 */
[----:B------:R-:W-:Y:S01]  /*3290*/  R2UR UR11, R0 ;  /* 0x00000000000b72ca */ /* 0x000fe200000e0000 */
[----:B------:R-:W-:Y:S01]  /*32a0*/  UMOV UR18, URZ ;  /* 0x000000ff00127c82 */ /* 0x000fe20008000000 */
[----:B------:R-:W-:Y:S01]  /*32b0*/  R2UR UR12, R8 ;  /* 0x00000000080c72ca */ /* 0x000fe200000e0000 */
[----:B------:R-:W-:Y:S01]  /*32c0*/  IMAD.MOV.U32 R8, RZ, RZ, RZ ;  /* 0x000000ffff087224 */ /* 0x000fe200078e00ff */
[----:B------:R-:W-:Y:S01]  /*32d0*/  UMOV UR17, URZ ;  /* 0x000000ff00117c82 */ /* 0x000fe20008000000 */
[----:B---3--:R-:W-:-:S02]  /*32e0*/  ULEA UR7, UR7, UR6, 0x18 ;  /* 0x0000000607077291 */ /* 0x008fc4000f8ec0ff */
[----:B------:R-:W-:Y:S02]  /*32f0*/  UISETP.NE.AND UP2, UPT, UR5, URZ, UPT ;  /* 0x000000ff0500728c */ /* 0x000fe4000bf45270 */
[----:B------:R-:W-:Y:S02]  /*3300*/  UIADD3 UR13, UPT, UPT, UR7, 0x8400, URZ ;  /* 0x00008400070d7890 */ /* 0x000fe4000fffe0ff */
[----:B------:R-:W-:Y:S02]  /*3310*/  UIADD3 UR14, UPT, UPT, UR7, 0x14400, URZ ;  /* 0x00014400070e7890 */ /* 0x000fe4000fffe0ff */
[----:B----4-:R-:W-:Y:S01]  /*3320*/  UIADD3 UR8, UPT, UPT, UR8, 0x3f, URZ ;  /* 0x0000003f08087890 */ /* 0x010fe2000fffe0ff */
[----:B--2---:R-:W1:Y:S01]  /*3330*/  LDS R2, [UR7+0x130] ;  /* 0x00013007ff027984 */ /* 0x004e620008000800 */
[----:B------:R-:W-:Y:S02]  /*3340*/  USHF.R.U32.HI UR13, URZ, 0x4, UR13 ;  /* 0x00000004ff0d7899 */ /* 0x000fe4000801160d */
[----:B------:R-:W-:-:S02]  /*3350*/  USHF.R.S32.HI UR6, URZ, 0x1f, UR8 ;  /* 0x0000001fff067899 */ /* 0x000fc40008011408 */
[----:B------:R-:W-:Y:S02]  /*3360*/  USHF.R.U32.HI UR14, URZ, 0x4, UR14 ;  /* 0x00000004ff0e7899 */ /* 0x000fe4000801160e */
[----:B------:R-:W-:Y:S02]  /*3370*/  ULEA.HI UR6, UR6, UR8, URZ, 0x6 ;  /* 0x0000000806067291 */ /* 0x000fe4000f8f30ff */
[----:B------:R-:W-:Y:S02]  /*3380*/  ULOP3.LUT UR13, UR13, 0x3fff, URZ, 0xc0, !UPT ;  /* 0x00003fff0d0d7892 */ /* 0x000fe4000f8ec0ff */
[----:B------:R-:W-:Y:S02]  /*3390*/  USHF.R.S32.HI UR6, URZ, 0x6, UR6 ;  /* 0x00000006ff067899 */ /* 0x000fe40008011406 */
[----:B------:R-:W-:Y:S02]  /*33a0*/  ULOP3.LUT UR14, UR14, 0x3fff, URZ, 0xc0, !UPT ;  /* 0x00003fff0e0e7892 */ /* 0x000fe4000f8ec0ff */
[----:B------:R-:W-:Y:S01]  /*33b0*/  UISETP.LT.AND UP0, UPT, UR6, 0x1, UPT ;  /* 0x000000010600788c */ /* 0x000fe2000bf01270 */
[----:B------:R-:W-:Y:S01]  /*33c0*/  UMOV UR28, 0x0 ;  /* 0x00000000001c7882 */ /* 0x000fe20000000000 */
[----:B------:R-:W-:Y:S01]  /*33d0*/  UMOV UR29, 0x10200010 ;  /* 0x10200010001d7882 */ /* 0x000fe20000000000 */
[----:B------:R-:W-:-:S02]  /*33e0*/  ULOP3.LUT UR13, UR13, 0x10000, URZ, 0xfc, !UPT ;  /* 0x000100000d0d7892 */ /* 0x000fc4000f8efcff */
[----:B------:R-:W-:Y:S02]  /*33f0*/  ULOP3.LUT UR14, UR14, 0x10000, URZ, 0xfc, !UPT ;  /* 0x000100000e0e7892 */ /* 0x000fe4000f8efcff */
[----:B------:R-:W-:Y:S01]  /*3400*/  USEL UR20, UR6, 0x1, !UP0 ;  /* 0x0000000106147887 */ /* 0x000fe2000c000000 */
[----:B------:R-:W-:Y:S01]  /*3410*/  UMOV UR26, 0x0 ;  /* 0x00000000001a7882 */ /* 0x000fe20000000000 */
[----:B------:R-:W-:Y:S01]  /*3420*/  UMOV UR27, 0x10200010 ;  /* 0x10200010001b7882 */ /* 0x000fe20000000000 */
[----:B------:R-:W-:Y:S01]  /*3430*/  UMOV UR24, 0x0 ;  /* 0x0000000000187882 */ /* 0x000fe20000000000 */
[----:B------:R-:W-:Y:S01]  /*3440*/  UMOV UR25, 0x10200010 ;  /* 0x1020001000197882 */ /* 0x000fe20000000000 */
[----:B------:R-:W-:Y:S01]  /*3450*/  UMOV UR22, 0x0 ;  /* 0x0000000000167882 */ /* 0x000fe20000000000 */
[----:B------:R-:W-:Y:S01]  /*3460*/  UMOV UR23, 0x10200010 ;  /* 0x1020001000177882 */ /* 0x000fe20000000000 */
[----:B-1----:R-:W-:Y:S02]  /*3470*/  R2UR UR21, R2 ;  /* 0x00000000021572ca */ /* 0x002fe400000e0000 */
[----:B------:R-:W-:-:S13]  /*3480*/  CS2R R2, SRZ ;  /* 0x0000000000027805 */ /* 0x000fda000001ff00 */
.L_x_73:
[C---:B------:R-:W-:Y:S02]  /*3490*/  LEA R0, R8.reuse, UR7, 0x3 ;  /* 0x0000000708007c11 */ /* 0x040fe4000f8e18ff */
[----:B------:R-:W-:Y:S02]  /*34a0*/  SHF.L.U32 R4, R3, 0x1f, RZ ;  /* 0x0000001f03047819 */ /* 0x000fe400000006ff */
[----:B------:R-:W-:Y:S02]  /*34b0*/  LEA R5, R8, UR7, 0x4 ;  /* 0x0000000708057c11 */ /* 0x000fe4000f8e20ff */
[----:B------:R-:W1:Y:S02]  /*34c0*/  SYNCS.PHASECHK.TRANS64.TRYWAIT P0, [R0+URZ+0x80], R4 ;  /* 0x00008004000075a7 */ /* 0x000e6400080011ff */
[----:B-1-34-:R-:W-:Y:S05]  /*34d0*/  @!P0 BRA `(.L_x_66) ;  /* 0x0000006000e48947 */ /* 0x01afea0003800000 */
.L_x_164:
[----:B-1----:R-:W1:Y:S01]  /*34e0*/  LDS.128 R4, [R5+0x110] ;  /* 0x0001100005047984 */ /* 0x002e620000000c00 */
[----:B------:R-:W-:Y:S02]  /*34f0*/  VIADD R0, R0, 0x90 ;  /* 0x0000009000007836 */ /* 0x000fe40000000000 */
[----:B------:R-:W-:Y:S01]  /*3500*/  VIADD R8, R8, 0x1 ;  /* 0x0000000108087836 */ /* 0x000fe20000000000 */
[----:B------:R-:W-:Y:S01]  /*3510*/  @!PT LDS RZ, [RZ] ;  /* 0x00000000fffff984 */ /* 0x000fe20000000800 */
[----:B------:R-:W-:Y:S01]  /*3520*/  @!PT LDS RZ, [RZ] ;  /* 0x00000000fffff984 */ /* 0x000fe20000000800 */
[----:B------:R-:W-:Y:S01]  /*3530*/  @!PT LDS RZ, [RZ] ;  /* 0x00000000fffff984 */ /* 0x000fe20000000800 */
[----:B------:R-:W-:Y:S01]  /*3540*/  @!PT LDS RZ, [RZ] ;  /* 0x00000000fffff984 */ /* 0x000fe20000000800 */
[----:B------:R2:W-:Y:S06]  /*3550*/  MEMBAR.ALL.CTA ;  /* 0x0000000000007992 */ /* 0x0005ec0000008000 */
[----:B--2---:R-:W2:Y:S01]  /*3560*/  FENCE.VIEW.ASYNC.S ;  /* 0x00000000000073c6 */ /* 0x004ea20000000000 */
[----:B------:R-:W-:-:S04]  /*3570*/  PRMT R0, RZ, 0x654, R0 ;  /* 0x00000654ff007816 */ /* 0x000fc80000000000 */
[----:B--2---:R2:W-:Y:S01]  /*3580*/  SYNCS.ARRIVE.TRANS64.RED.A1T0 RZ, [R0+URZ], RZ ;  /* 0x000000ff00ff79a7 */ /* 0x0045e200081004ff */
[----:B-1----:R-:W-:Y:S01]  /*3590*/  LOP3.LUT P1, RZ, R6, 0x1, RZ, 0xc0, !PT ;  /* 0x0000000106ff7812 */ /* 0x002fe2000782c0ff */
[----:B--2---:R-:W-:-:S12]  /*35a0*/  BRA.U UP2, `(.L_x_67) ;  /* 0x0000000502087547 */ /* 0x004fd8000b800000 */
[----:B------:R-:W1:Y:S01]  /*35b0*/  LDCU UR8, c[0x0][0x38c] ;  /* 0x00007180ff0877ac */ /* 0x000e620008000800 */
[----:B------:R-:W-:Y:S02]  /*35c0*/  PLOP3.LUT P2, PT, PT, PT, PT, 0x80, 0x8 ;  /* 0x000000000008781c */ /* 0x000fe40003f4f070 */
[----:B------:R-:W-:Y:S01]  /*35d0*/  SHF.L.U32 R4, R9, 0x1f, RZ ;  /* 0x0000001f09047819 */ /* 0x000fe200000006ff */
[----:B------:R-:W-:Y:S02]  /*35e0*/  ULEA UR9, UR19, UR7, 0x3 ;  /* 0x0000000713097291 */ /* 0x000fe4000f8e18ff */
[----:B------:R-:W-:Y:S02]  /*35f0*/  ULEA UR10, UR19, UR21, 0x7 ;  /* 0x00000015130a7291 */ /* 0x000fe4000f8e38ff */
[----:B-1----:R-:W-:-:S06]  /*3600*/  UISETP.GE.AND UP0, UPT, UR8, 0x1, UPT ;  /* 0x000000010800788c */ /* 0x002fcc000bf06270 */
[----:B------:R-:W-:-:S05]  /*3610*/  PLOP3.LUT P0, PT, PT, PT, UP0, 0x80, 0x8 ;  /* 0x000000000008781c */ /* 0x000fca0003f0f008 */
[----:B------:R-:W-:-:S08]  /*3620*/  @UP0 ULEA UR8, UR18, UR7, 0x3 ;  /* 0x0000000712080291 */ /* 0x000fd0000f8e18ff */
[----:B------:R-:W-:-:S04]  /*3630*/  @P0 SHF.L.U32 R0, R2, 0x1f, RZ ;  /* 0x0000001f02000819 */ /* 0x000fc800000006ff */
[----:B------:R1:W2:Y:S01]  /*3640*/  @P0 SYNCS.PHASECHK.TRANS64.TRYWAIT P2, [UR8], R0 ;  /* 0x00000000ff0005a7 */ /* 0x0002a20008041108 */
[----:B------:R-:W3:Y:S02]  /*3650*/  SYNCS.PHASECHK.TRANS64.TRYWAIT P0, [UR9+0xc0], R4 ;  /* 0x0000c004ff0075a7 */ /* 0x000ee40008001109 */
[----:B-123--:R-:W-:Y:S05]  /*3660*/  @!P0 BRA `(.L_x_68) ;  /* 0x0000006000948947 */ /* 0x00efea0003800000 */
.L_x_166:
[----:B------:R-:W-:Y:S01]  /*3670*/  UMOV UR16, UR17 ;  /* 0x0000001100107c82 */ /* 0x000fe20008000000 */
[----:B------:R-:W-:Y:S05]  /*3680*/  BRA.U !UP0, `(.L_x_69) ;  /* 0x0000000108c07547 */ /* 0x000fea000b800000 */
[----:B------:R-:W-:Y:S02]  /*3690*/  UIADD3 UR16, UPT, UPT, UR20, UR17, URZ ;  /* 0x0000001114107290 */ /* 0x000fe4000fffe0ff */
[----:B------:R-:W-:Y:S01]  /*36a0*/  UPLOP3.LUT UP3, UPT, UPT, UPT, UPT, 0x40, 0x4 ;  /* 0x000000000004789c */ /* 0x000fe20003f6e870 */
[----:B------:R-:W-:Y:S01]  /*36b0*/  UMOV UR15, UR6 ;  /* 0x00000006000f7c82 */ /* 0x000fe20008000000 */
[----:B------:R-:W-:-:S09]  /*36c0*/  UMOV UR46, UR18 ;  /* 0x00000012002e7c82 */ /* 0x000fd20008000000 */
.L_x_72:
[----:B--2---:R-:W-:Y:S01]  /*36d0*/  ULEA UR8, UR46, UR7, 0x3 ;  /* 0x000000072e087291 */ /* 0x004fe2000f8e18ff */
[----:B---3--:R-:W-:Y:S11]  /*36e0*/  @P2 BRA `(.L_x_70) ;  /* 0x00000000000c2947 */ /* 0x008ff60003800000 */
[----:B-1----:R-:W-:Y:S04]  /*36f0*/  SHF.L.U32 R4, R2, 0x1f, RZ ;  /* 0x0000001f02047819 */ /* 0x002fe800000006ff */
[----:B------:R-:W1:Y:S02]  /*3700*/  SYNCS.PHASECHK.TRANS64.TRYWAIT P0, [UR8], R4 ;  /* 0x00000004ff0075a7 */ /* 0x000e640008001108 */
[----:B-1----:R-:W-:Y:S05]  /*3710*/  @!P0 BRA `(.L_x_71) ;  /* 0x0000006000808947 */ /* 0x002fea0003800000 */
.L_x_70:
[----:B------:R-:W-:Y:S01]  /*3720*/  UISETP.NE.AND UP0, UPT, UR15, 0x1, UPT ;  /* 0x000000010f00788c */ /* 0x000fe2000bf05270 */
[----:B------:R-:W-:Y:S01]  /*3730*/  PLOP3.LUT P2, PT, PT, PT, PT, 0x80, 0x8 ;  /* 0x000000000008781c */ /* 0x000fe20003f4f070 */
[----:B------:R-:W-:Y:S02]  /*3740*/  UIADD3 UR18, UPT, UPT, UR46, 0x1, URZ ;  /* 0x000000012e127890 */ /* 0x000fe4000fffe0ff */
[----:B------:R-:W-:Y:S02]  /*3750*/  ULEA UR32, UR46, UR14, 0x9 ;  /* 0x0000000e2e207291 */ /* 0x000fe4000f8e48ff */
[----:B------:R-:W-:Y:S01]  /*3760*/  UISETP.NE.AND UP1, UPT, UR18, 0x3, UPT ;  /* 0x000000031200788c */ /* 0x000fe2000bf25270 */
[----:B------:R-:W-:Y:S01]  /*3770*/  PLOP3.LUT P0, PT, PT, PT, UP0, 0x80, 0x8 ;  /* 0x000000000008781c */ /* 0x000fe20003f0f008 */
[----:B------:R-:W-:Y:S02]  /*3780*/  UIADD3 UR44, UPT, UPT, UR32, 0x2, URZ ;  /* 0x00000002202c7890 */ /* 0x000fe4000fffe0ff */
[----:B------:R-:W-:Y:S02]  /*3790*/  USEL UR31, URZ, 0x1, UP1 ;  /* 0x00000001ff1f7887 */ /* 0x000fe40008800000 */
[----:B------:R-:W-:Y:S02]  /*37a0*/  USEL UR18, UR18, URZ, UP1 ;  /* 0x000000ff12127287 */ /* 0x000fe40008800000 */
[----:B------:R-:W-:Y:S02]  /*37b0*/  UIADD3 UR40, UPT, UPT, UR32, 0x4, URZ ;  /* 0x0000000420287890 */ /* 0x000fe4000fffe0ff */
[----:B------:R-:W-:Y:S01]  /*37c0*/  @UP0 ULEA UR30, UR18, UR7, 0x3 ;  /* 0x00000007121e0291 */ /* 0x000fe2000f8e18ff */
[----:B------:R-:W-:Y:S01]  /*37d0*/  LOP3.LUT R2, R2, UR31, RZ, 0x3c, !PT ;  /* 0x0000001f02027c12 */ /* 0x000fe2000f8e3cff */
[----:B------:R-:W-:Y:S02]  /*37e0*/  UIADD3 UR36, UPT, UPT, UR32, 0x6, URZ ;  /* 0x0000000620247890 */ /* 0x000fe4000fffe0ff */
[----:B------:R-:W-:Y:S01]  /*37f0*/  UIADD3 UR8, UPT, UPT, UR8, 0x18, URZ ;  /* 0x0000001808087890 */ /* 0x000fe2000fffe0ff */
[----:B-1----:R-:W-:Y:S01]  /*3800*/  @P0 SHF.L.U32 R0, R2, 0x1f, RZ ;  /* 0x0000001f02000819 */ /* 0x002fe200000006ff */
[----:B------:R-:W-:Y:S02]  /*3810*/  UIADD3 UR17, UPT, UPT, UR17, 0x1, URZ ;  /* 0x0000000111117890 */ /* 0x000fe4000fffe0ff */
[----:B------:R-:W-:Y:S01]  /*3820*/  UIADD3 UR15, UPT, UPT, UR15, -0x1, URZ ;  /* 0xffffffff0f0f7890 */ /* 0x000fe2000fffe0ff */
[----:B------:R2:W3:Y:S01]  /*3830*/  @P0 SYNCS.PHASECHK.TRANS64.TRYWAIT P2, [UR30], R0 ;  /* 0x00000000ff0005a7 */ /* 0x0004e2000804111e */
[----:B------:R-:W-:Y:S02]  /*3840*/  ULEA UR30, UR46, UR13, 0xa ;  /* 0x0000000d2e1e7291 */ /* 0x000fe4000f8e50ff */
[----:B------:R-:W-:Y:S02]  /*3850*/  UISETP.NE.AND UP0, UPT, UR17, UR16, UPT ;  /* 0x000000101100728c */ /* 0x000fe4000bf05270 */
[----:B------:R-:W-:Y:S02]  /*3860*/  UIADD3 UR42, UPT, UPT, UR30, 0x2, URZ ;  /* 0x000000021e2a7890 */ /* 0x000fe4000fffe0ff */
[----:B------:R-:W-:Y:S02]  /*3870*/  UIADD3 UR38, UPT, UPT, UR30, 0x4, URZ ;  /* 0x000000041e267890 */ /* 0x000fe4000fffe0ff */
[----:B------:R-:W-:Y:S01]  /*3880*/  UIADD3 UR34, UPT, UPT, UR30, 0x6, URZ ;  /* 0x000000061e227890 */ /* 0x000fe2000fffe0ff */
[----:B------:R-:W-:Y:S01]  /*3890*/  UMOV UR33, 0x40004040 ;  /* 0x4000404000217882 */ /* 0x000fe20000000000 */
[----:B------:R-:W-:Y:S01]  /*38a0*/  UMOV UR31, 0x40004040 ;  /* 0x40004040001f7882 */ /* 0x000fe20000000000 */
[----:B------:R-:W-:Y:S01]  /*38b0*/  UMOV UR45, 0x40004040 ;  /* 0x40004040002d7882 */ /* 0x000fe20000000000 */
[----:B------:R2:W-:Y:S01]  /*38c0*/  UTCHMMA.2CTA gdesc[UR30], gdesc[UR32], tmem[UR10], tmem[UR28], idesc[UR29], UP3 ;  /* 0x00ff1c201e0075ea */ /* 0x0005e20009a0000a */
[----:B------:R-:W-:Y:S01]  /*38d0*/  UPLOP3.LUT UP3, UPT, UPT, UPT, UPT, 0x80, 0x8 ;  /* 0x000000000008789c */ /* 0x000fe20003f6f070 */
[----:B------:R-:W-:Y:S01]  /*38e0*/  UMOV UR43, 0x40004040 ;  /* 0x40004040002b7882 */ /* 0x000fe20000000000 */
[----:B------:R-:W-:Y:S01]  /*38f0*/  UMOV UR41, 0x40004040 ;  /* 0x4000404000297882 */ /* 0x000fe20000000000 */
[----:B------:R2:W-:Y:S01]  /*3900*/  UTCHMMA.2CTA gdesc[UR42], gdesc[UR44], tmem[UR10], tmem[UR26], idesc[UR27], UPT ;  /* 0x00ff1a2c2a0075ea */ /* 0x0005e2000ba0000a */
[----:B------:R-:W-:Y:S01]  /*3910*/  UMOV UR39, 0x40004040 ;  /* 0x4000404000277882 */ /* 0x000fe20000000000 */
[----:B------:R-:W-:Y:S01]  /*3920*/  UMOV UR37, 0x40004040 ;  /* 0x4000404000257882 */ /* 0x000fe20000000000 */
[----:B------:R-:W-:Y:S01]  /*3930*/  UMOV UR35, 0x40004040 ;  /* 0x4000404000237882 */ /* 0x000fe20000000000 */
[----:B------:R2:W-:Y:S01]  /*3940*/  UTCHMMA.2CTA gdesc[UR38], gdesc[UR40], tmem[UR10], tmem[UR24], idesc[UR25], UPT ;  /* 0x00ff1828260075ea */ /* 0x0005e2000ba0000a */
[----:B------:R2:W-:Y:S01]  /*3950*/  UTCHMMA.2CTA gdesc[UR34], gdesc[UR36], tmem[UR10], tmem[UR22], idesc[UR23], UPT ;  /* 0x00ff1624220075ea */ /* 0x0005e2000ba0000a */
[----:B------:R2:W-:Y:S01]  /*3960*/  UTCBAR.2CTA.MULTICAST [UR8], URZ, UR12 ;  /* 0x000000ff080073e9 */ /* 0x0005e2000820080c */
[----:B------:R-:W-:Y:S01]  /*3970*/  UMOV UR46, UR18 ;  /* 0x00000012002e7c82 */ /* 0x000fe20008000000 */
[----:B------:R-:W-:Y:S05]  /*3980*/  BRA.U UP0, `(.L_x_72) ;  /* 0xfffffffd00507547 */ /* 0x000fea000b83ffff */
.L_x_69:
[----:B------:R-:W-:Y:S01]  /*3990*/  UIADD3 UR9, UPT, UPT, UR9, 0xa0, URZ ;  /* 0x000000a009097890 */ /* 0x000fe2000fffe0ff */
[----:B------:R-:W-:-:S08]  /*39a0*/  UMOV UR17, UR16 ;  /* 0x0000001000117c82 */ /* 0x000fd00008000000 */
[----:B------:R4:W-:Y:S01]  /*39b0*/  UTCBAR.2CTA.MULTICAST [UR9], URZ, UR11 ;  /* 0x000000ff090073e9 */ /* 0x0009e2000820080b */
[----:B------:R-:W-:Y:S02]  /*39c0*/  NOP ;  /* 0x0000000000007918 */ /* 0x000fe40000000000 */
.L_x_67:
[----:B------:R-:W-:Y:S01]  /*39d0*/  UIADD3 UR19, UPT, UPT, UR19, 0x1, URZ ;  /* 0x0000000113137890 */ /* 0x000fe2000fffe0ff */
[----:B------:R-:W-:-:S03]  /*39e0*/  ISETP.NE.AND P0, PT, R8, 0x2, PT ;  /* 0x000000020800780c */ /* 0x000fc60003f05270 */
[----:B------:R-:W-:Y:S01]  /*39f0*/  UISETP.NE.AND UP0, UPT, UR19, 0x4, UPT ;  /* 0x000000041300788c */ /* 0x000fe2000bf05270 */
[----:B-12---:R-:W-:Y:S02]  /*3a00*/  SEL R0, RZ, 0x1, P0 ;  /* 0x00000001ff007807 */ /* 0x006fe40000000000 */
[----:B------:R-:W-:Y:S01]  /*3a10*/  SEL R8, R8, RZ, P0 ;  /* 0x000000ff08087207 */ /* 0x000fe20000000000 */
[----:B------:R-:W-:Y:S01]  /*3a20*/  USEL UR8, URZ, 0x1, UP0 ;  /* 0x00000001ff087887 */ /* 0x000fe20008000000 */
[----:B------:R-:W-:Y:S01]  /*3a30*/  LOP3.LUT R3, R3, R0, RZ, 0x3c, !PT ;  /* 0x0000000003037212 */ /* 0x000fe200078e3cff */
[----:B------:R-:W-:-:S04]  /*3a40*/  USEL UR19, UR19, URZ, UP0 ;  /* 0x000000ff13137287 */ /* 0x000fc80008000000 */
[----:B------:R-:W-:Y:S01]  /*3a50*/  LOP3.LUT R9, R9, UR8, RZ, 0x3c, !PT ;  /* 0x0000000809097c12 */ /* 0x000fe2000f8e3cff */
[----:B------:R-:W-:Y:S07]  /*3a60*/  @P1 BRA `(.L_x_73) ;  /* 0xfffffff800881947 */ /* 0x000fee000383ffff */
[----:B------:R-:W1:Y:S01]  /*3a70*/  S2UR UR6, SR_CgaCtaId ;  /* 0x00000000000679c3 */ /* 0x000e620000008800 */
[----:B------:R-:W-:Y:S01]  /*3a80*/  ELECT P0, URZ, PT ;  /* 0x0000000000ff782f */ /* 0x000fe20003800000 */
[----:B------:R-:W-:Y:S01]  /*3a90*/  HFMA2 R0, -RZ, RZ, 0, 5.9604644775390625e-08 ;  /* 0x00000001ff007431 */ /* 0x000fe200000001ff */
[----:B------:R-:W-:-:S05]  /*3aa0*/  UMOV UR8, 0x40 ;  /* 0x0000004000087882 */ /* 0x000fca0000000000 */
[----:B------:R-:W-:Y:S01]  /*3ab0*/  UVIRTCOUNT.DEALLOC.SMPOOL 0x80 ;  /* 0x000000800000784c */ /* 0x000fe20000000000 */
[----:B------:R-:W-:Y:S02]  /*3ac0*/  UISETP.NE.AND UP0, UPT, UR5, URZ, UPT ;  /* 0x000000ff0500728c */ /* 0x000fe4000bf05270 */
[----:B-1----:R-:W-:-:S09]  /*3ad0*/  ULEA UR6, UR6, UR8, 0x18 ;  /* 0x0000000806067291 */ /* 0x002fd2000f8ec0ff */
[----:B------:R1:W-:Y:S01]  /*3ae0*/  @P0 STS.U8 [UR6+0x1c], R0 ;  /* 0x00001c00ff000988 */ /* 0x0003e20008000006 */
[----:B------:R-:W-:Y:S05]  /*3af0*/  BRA.U UP0, `(.L_x_74) ;  /* 0x0000000100a07547 */ /* 0x000fea000b800000 */
[----:B------:R-:W-:Y:S01]  /*3b00*/  UIADD3 UR5, UPT, UPT, UR7, 0xc0, URZ ;  /* 0x000000c007057890 */ /* 0x000fe2000fffe0ff */
[----:B------:R-:W-:-:S03]  /*3b10*/  SHF.L.U32 R2, R9, 0x1f, RZ ;  /* 0x0000001f09027819 */ /* 0x000fc600000006ff */
[----:B------:R-:W-:-:S09]  /*3b20*/  ULEA UR8, UR19, UR5, 0x3 ;  /* 0x0000000513087291 */ /* 0x000fd2000f8e18ff */
[----:B------:R-:W2:Y:S02]  /*3b30*/  SYNCS.PHASECHK.TRANS64.TRYWAIT P0, [UR8], R2 ;  /* 0x00000002ff0075a7 */ /* 0x000ea40008001108 */
[----:B--2---:R-:W-:Y:S05]  /*3b40*/  @!P0 BRA `(.L_x_75) ;  /* 0x0000005c008c8947 */ /* 0x004fea0003800000 */
.L_x_169:
[----:B----4-:R-:W-:-:S04]  /*3b50*/  UIADD3 UR9, UPT, UPT, UR19, 0x1, URZ ;  /* 0x0000000113097890 */ /* 0x010fc8000fffe0ff */
[----:B------:R-:W-:-:S04]  /*3b60*/  UISETP.NE.AND UP1, UPT, UR9, 0x4, UPT ;  /* 0x000000040900788c */ /* 0x000fc8000bf25270 */
[----:B------:R-:W-:Y:S02]  /*3b70*/  USEL UR10, URZ, 0x1, UP1 ;  /* 0x00000001ff0a7887 */ /* 0x000fe40008800000 */
[----:B------:R-:W-:-:S04]  /*3b80*/  USEL UR9, UR9, URZ, UP1 ;  /* 0x000000ff09097287 */ /* 0x000fc80008800000 */
[----:B------:R-:W-:Y:S01]  /*3b90*/  ULEA UR8, UR9, UR5, 0x3 ;  /* 0x0000000509087291 */ /* 0x000fe2000f8e18ff */
[----:B-1----:R-:W-:-:S04]  /*3ba0*/  LOP3.LUT R2, R9, UR10, RZ, 0x3c, !PT ;  /* 0x0000000a09027c12 */ /* 0x002fc8000f8e3cff */
[----:B------:R-:W-:-:S04]  /*3bb0*/  SHF.L.U32 R3, R2, 0x1f, RZ ;  /* 0x0000001f02037819 */ /* 0x000fc800000006ff */
[----:B------:R-:W1:Y:S02]  /*3bc0*/  SYNCS.PHASECHK.TRANS64.TRYWAIT P0, [UR8], R3 ;  /* 0x00000003ff0075a7 */ /* 0x000e640008001108 */
[----:B-1----:R-:W-:Y:S05]  /*3bd0*/  @!P0 BRA `(.L_x_76) ;  /* 0x0000005c00808947 */ /* 0x002fea0003800000 */
.L_x_171:
        /* <DEDUP_REMOVED lines=9> */
.L_x_173:
[----:B------:R-:W-:-:S04]  /*3c70*/  UIADD3 UR9, UPT, UPT, UR9, 0x1, URZ ;  /* 0x0000000109097890 */ /* 0x000fc8000fffe0ff */
[----:B------:R-:W-:-:S04]  /*3c80*/  UISETP.NE.AND UP1, UPT, UR9, 0x4, UPT ;  /* 0x000000040900788c */ /* 0x000fc8000bf25270 */
[----:B------:R-:W-:Y:S02]  /*3c90*/  USEL UR8, URZ, 0x1, UP1 ;  /* 0x00000001ff087887 */ /* 0x000fe40008800000 */
[----:B------:R-:W-:-:S04]  /*3ca0*/  USEL UR9, UR9, URZ, UP1 ;  /* 0x000000ff09097287 */ /* 0x000fc80008800000 */
[----:B------:R-:W-:Y:S01]  /*3cb0*/  ULEA UR9, UR9, UR5, 0x3 ;  /* 0x0000000509097291 */ /* 0x000fe2000f8e18ff */
[----:B------:R-:W-:-:S04]  /*3cc0*/  LOP3.LUT R2, R2, UR8, RZ, 0x3c, !PT ;  /* 0x0000000802027c12 */ /* 0x000fc8000f8e3cff */
[----:B------:R-:W-:Y:S01]  /*3cd0*/  SHF.L.U32 R2, R2, 0x1f, RZ ;  /* 0x0000001f02027819 */ /* 0x000fe200000006ff */
[----:B-1----:R-:W-:-:S04]  /*3ce0*/  IMAD.U32 R0, RZ, RZ, UR9 ;  /* 0x00000009ff007e24 */ /* 0x002fc8000f8e00ff */
[----:B------:R1:W2:Y:S03]  /*3cf0*/  SYNCS.PHASECHK.TRANS64.TRYWAIT P0, [R0+URZ], R2 ;  /* 0x00000002000075a7 */ /* 0x0002a600080011ff */
[----:B--2---:R-:W-:Y:S05]  /*3d00*/  @!P0 NANOSLEEP.SYNCS 0x989680 ;  /* 0x009896800000895d */ /* 0x004fea0003900000 */
[----:B------:R-:W2:Y:S02]  /*3d10*/  @!P0 SYNCS.PHASECHK.TRANS64 P0, [R0+URZ], R2 ;  /* 0x00000002000085a7 */ /* 0x000ea400080010ff */
[----:B--2---:R-:W-:Y:S05]  /*3d20*/  @P0 BRA `(.L_x_78) ;  /* 0x0000000000200947 */ /* 0x004fea0003800000 */
.L_x_79:
[----:B--2---:R2:W4:Y:S02]  /*3d30*/  SYNCS.PHASECHK.TRANS64.TRYWAIT P0, [R0+URZ], R2 ;  /* 0x00000002000075a7 */ /* 0x00452400080011ff */
[----:B----4-:R-:W-:Y:S05]  /*3d40*/  @!P0 NANOSLEEP.SYNCS 0x989680 ;  /* 0x009896800000895d */ /* 0x010fea0003900000 */
[----:B------:R-:W4:Y:S02]  /*3d50*/  @!P0 SYNCS.PHASECHK.TRANS64 P0, [R0+URZ], R2 ;  /* 0x00000002000085a7 */ /* 0x000f2400080010ff */
[----:B----4-:R-:W-:Y:S05]  /*3d60*/  @!P0 BRA `(.L_x_79) ;  /* 0xfffffffc00f08947 */ /* 0x010fea000383ffff */
[----:B------:R-:W-:Y:S05]  /*3d70*/  BRA `(.L_x_78) ;  /* 0x00000000000c7947 */ /* 0x000fea0003800000 */
.L_x_74:
[----:B------:R-:W-:-:S04]  /*3d80*/  UIADD3 UR5, UPT, UPT, UR7, 0x100, URZ ;  /* 0x0000010007057890 */ /* 0x000fc8000fffe0ff */
[----:B------:R-:W-:-:S09]  /*3d90*/  UPRMT UR5, UR4, 0x654, UR5 ;  /* 0x0000065404057896 */ /* 0x000fd20008000005 */
[----:B------:R-:W-:Y:S03]  /*3da0*/  SYNCS.ARRIVE.TRANS64.RED.A1T0 RZ, [UR5], RZ ;  /* 0x000000ffffff79a7 */ /* 0x000fe60008100405 */
.L_x_78:
[----:B-12---:R-:W-:Y:S01]  /*3db0*/  SHF.L.U32 R2, RZ, 0x1f, RZ ;  /* 0x0000001fff027819 */ /* 0x006fe200000006ff */
[----:B------:R-:W-:Y:S01]  /*3dc0*/  UIADD3 UR5, UPT, UPT, UR7, 0x100, URZ ;  /* 0x0000010007057890 */ /* 0x000fe2000fffe0ff */
[----:B------:R-:W-:Y:S02]  /*3dd0*/  PLOP3.LUT P0, PT, PT, PT, UP0, 0x80, 0x8 ;  /* 0x000000000008781c */ /* 0x000fe40003f0f008 */
[----:B------:R-:W1:Y:S02]  /*3de0*/  SYNCS.PHASECHK.TRANS64.TRYWAIT P1, [UR7+0x100], R2 ;  /* 0x00010002ff0075a7 */ /* 0x000e640008021107 */
[----:B-1----:R-:W-:Y:S09]  /*3df0*/  @!P1 BRA `(.L_x_80) ;  /* 0x0000005c00289947 */ /* 0x002ff20003800000 */
.L_x_175:
[----:B------:R-:W-:Y:S01]  /*3e00*/  @!UP0 UPRMT UR5, UR4, 0x654, UR5 ;  /* 0x0000065404058896 */ /* 0x000fe20008000005 */
[----:B------:R-:W-:Y:S02]  /*3e10*/  UMOV UR8, 0xffff ;  /* 0x0000ffff00087882 */ /* 0x000fe40000000000 */
[----:B------:R-:W-:-:S06]  /*3e20*/  UMOV UR4, 0x1 ;  /* 0x0000000100047882 */ /* 0x000fcc0000000000 */
[----:B------:R-:W-:Y:S01]  /*3e30*/  @!P0 SYNCS.ARRIVE.TRANS64.RED.A1T0 RZ, [UR5], RZ ;  /* 0x000000ffffff89a7 */ /* 0x000fe20008100405 */
[----:B------:R-:W-:Y:S01]  /*3e40*/  NOP ;  /* 0x0000000000007918 */ /* 0x000fe20000000000 */
[----:B-1----:R-:W1:Y:S01]  /*3e50*/  LDS R0, [UR6+0x14] ;  /* 0x00001406ff007984 */ /* 0x002e620008000800 */
[----:B------:R-:W-:-:S04]  /*3e60*/  ULOP3.LUT UR5, UR21, 0xffff, URZ, 0xc0, !UPT ;  /* 0x0000ffff15057892 */ /* 0x000fc8000f8ec0ff */
[----:B------:R-:W-:-:S04]  /*3e70*/  USHF.R.U32.HI UR5, URZ, 0x5, UR5 ;  /* 0x00000005ff057899 */ /* 0x000fc80008011605 */
[----:B------:R-:W-:Y:S02]  /*3e80*/  USHF.L.U32 UR8, UR8, UR5, URZ ;  /* 0x0000000508087299 */ /* 0x000fe400080006ff */
[----:B------:R-:W-:-:S04]  /*3e90*/  USHF.L.U32 UR4, UR4, UR5, URZ ;  /* 0x0000000504047299 */ /* 0x000fc800080006ff */
[----:B-1----:R-:W-:-:S04]  /*3ea0*/  LOP3.LUT R0, R0, UR8, RZ, 0xc0, !PT ;  /* 0x0000000800007c12 */ /* 0x002fc8000f8ec0ff */
[----:B------:R-:W-:-:S13]  /*3eb0*/  ISETP.NE.AND P0, PT, R0, UR8, PT ;  /* 0x0000000800007c0c */ /* 0x000fda000bf05270 */
[----:B------:R-:W-:Y:S05]  /*3ec0*/  @P0 BRA `(.L_x_81) ;  /* 0x0000000000580947 */ /* 0x000fea0003800000 */
[----:B------:R-:W1:Y:S02]  /*3ed0*/  LDS R0, [UR6+0x18] ;  /* 0x00001806ff007984 */ /* 0x000e640008000800 */
[----:B-1----:R-:W-:-:S04]  /*3ee0*/  LOP3.LUT R0, R0, UR4, RZ, 0xc0, !PT ;  /* 0x0000000400007c12 */ /* 0x002fc8000f8ec0ff */
[----:B------:R-:W-:-:S13]  /*3ef0*/  ISETP.NE.AND P0, PT, R0, UR4, PT ;  /* 0x0000000400007c0c */ /* 0x000fda000bf05270 */
[----:B------:R-:W-:Y:S05]  /*3f00*/  @P0 BRA `(.L_x_82) ;  /* 0x00000000003c0947 */ /* 0x000fea0003800000 */
[----:B------:R-:W1:Y:S01]  /*3f10*/  S2R R2, SR_LANEID ;  /* 0x0000000000027919 */ /* 0x000e620000000000 */
[----:B------:R-:W-:Y:S01]  /*3f20*/  ULOP3.LUT UR8, URZ, UR8, URZ, 0x33, !UPT ;  /* 0x00000008ff087292 */ /* 0x000fe2000f8e33ff */
[----:B------:R-:W-:Y:S02]  /*3f30*/  VOTEU.ANY UR7, UPT, PT ;  /* 0x0000000000077886 */ /* 0x000fe400038e0100 */
[----:B------:R-:W-:-:S03]  /*3f40*/  UFLO.U32 UR7, UR7 ;  /* 0x00000007000772bd */ /* 0x000fc600080e0000 */
[----:B------:R-:W-:-:S04]  /*3f50*/  IMAD.U32 R0, RZ, RZ, UR8 ;  /* 0x00000008ff007e24 */ /* 0x000fc8000f8e00ff */
[----:B------:R2:W3:Y:S02]  /*3f60*/  REDUX UR5, R0 ;  /* 0x00000000000573c4 */ /* 0x0004e40000000000 */
[----:B------:R1:W-:Y:S02]  /*3f70*/  UTCATOMSWS.AND URZ, UR8 ;  /* 0x0000000800ff79e3 */ /* 0x0003e40008000000 */
[----:B-1----:R-:W-:Y:S02]  /*3f80*/  ISETP.EQ.U32.AND P0, PT, R2, UR7, PT ;  /* 0x0000000702007c0c */ /* 0x002fe4000bf02070 */
[----:B--2---:R-:W-:Y:S02]  /*3f90*/  LOP3.LUT R0, RZ, UR4, RZ, 0x33, !PT ;  /* 0x00000004ff007c12 */ /* 0x004fe4000f8e33ff */
[----:B---3--:R-:W-:Y:S02]  /*3fa0*/  MOV R2, UR5 ;  /* 0x0000000500027c02 */ /* 0x008fe40008000f00 */
[----:B------:R-:W1:Y:S07]  /*3fb0*/  REDUX UR4, R0 ;  /* 0x00000000000473c4 */ /* 0x000e6e0000000000 */
[----:B------:R2:W-:Y:S01]  /*3fc0*/  @P0 ATOMS.AND RZ, [UR6+0x14], R2 ;  /* 0x00001402ffff098c */ /* 0x0005e2000a800006 */
[----:B-1----:R-:W-:-:S05]  /*3fd0*/  IMAD.U32 R0, RZ, RZ, UR4 ;  /* 0x00000004ff007e24 */ /* 0x002fca000f8e00ff */
[----:B------:R2:W-:Y:S01]  /*3fe0*/  @P0 ATOMS.AND RZ, [UR6+0x18], R0 ;  /* 0x00001800ffff098c */ /* 0x0005e2000a800006 */
[----:B------:R-:W-:Y:S05]  /*3ff0*/  BRA `(.L_x_83) ;  /* 0x0000000000147947 */ /* 0x000fea0003800000 */
.L_x_82:
[----:B------:R-:W-:Y:S02]  /*4000*/  MOV R2, 0x4020 ;  /* 0x0000402000027802 */ /* 0x000fe40000000f00 */
[----:B---345:R-:W-:Y:S05]  /*4010*/  CALL.REL.NOINC `($__internal_0_$__cuda_sm10x_tcgen05_guardrail_trap_col_being_dealloced_not_returned_by_alloc) ;  /* 0x0000006000087944 */ /* 0x038fea0003c00000 */
[----:B------:R-:W-:Y:S05]  /*4020*/  BRA `(.L_x_83) ;  /* 0x0000000000087947 */ /* 0x000fea0003800000 */
.L_x_81:
[----:B------:R-:W-:Y:S02]  /*4030*/  MOV R2, 0x4050 ;  /* 0x0000405000027802 */ /* 0x000fe40000000f00 */
[----:B---345:R-:W-:Y:S05]  /*4040*/  CALL.REL.NOINC `($__internal_2_$__cuda_sm10x_tcgen05_guardrail_trap_unallocated_columns_being_dealloced) ;  /* 0x0000006000147944 */ /* 0x038fea0003c00000 */
.L_x_83:
[----:B------:R-:W-:Y:S01]  /*4050*/  NOP ;  /* 0x0000000000007918 */ /* 0x000fe20000000000 */
[----:B----4-:R-:W-:Y:S05]  /*4060*/  EXIT ;  /* 0x000000000000794d */ /* 0x010fea0003800000 */
.L_x_54:
[----:B------:R-:W-:-:S09]  /*4070*/  UISETP.NE.OR UP5, UPT, UR10, 0x3, !UP5 ;  /* 0x000000030a00788c */ /* 0x000fd2000efa5670 */
[----:B------:R-:W-:Y:S05]  /*4080*/  BRA.U UP5, `(.L_x_84) ;  /* 0x0000001105087547 */ /* 0x000fea000b800000 */
[----:B------:R-:W1:Y:S01]  /*4090*/  LDC R0, c[0x0][0xb30] ;  /* 0x0002cc00ff007b82 */ /* 0x000e620000000800 */
[----:B------:R-:W2:Y:S01]  /*40a0*/  LDCU.64 UR8, c[0x0][0x888] ;  /* 0x00011100ff0877ac */ /* 0x000ea20008000a00 */
[----:B------:R-:W-:Y:S02]  /*40b0*/  HFMA2 R27, -RZ, RZ, 0, 0 ;  /* 0x00000000ff1b7431 */ /* 0x000fe400000001ff */
[----:B------:R-:W-:Y:S01]  /*40c0*/  IMAD.MOV.U32 R29, RZ, RZ, 0x1 ;  /* 0x00000001ff1d7424 */ /* 0x000fe200078e00ff */
[----:B------:R-:W-:Y:S01]  /*40d0*/  MOV R25, 0x2000 ;  /* 0x0000200000197802 */ /* 0x000fe20000000f00 */
[----:B------:R-:W3:Y:S01]  /*40e0*/  LDCU.64 UR4, c[0x0][0x890] ;  /* 0x00011200ff0477ac */ /* 0x000ee20008000a00 */
[----:B------:R-:W-:Y:S01]  /*40f0*/  IMAD.MOV.U32 R28, RZ, RZ, RZ ;  /* 0x000000ffff1c7224 */ /* 0x000fe200078e00ff */
[----:B------:R-:W4:Y:S01]  /*4100*/  LDC R24, c[0x0][0x370] ;  /* 0x0000dc00ff187b82 */ /* 0x000f220000000800 */
[----:B------:R-:W-:Y:S01]  /*4110*/  UMOV UR7, 0x400 ;  /* 0x0000040000077882 */ /* 0x000fe20000000000 */
[----:B------:R-:W-:-:S02]  /*4120*/  UPLOP3.LUT UP1, UPT, UPT, UPT, UPT, 0x40, 0x4 ;  /* 0x000000000004789c */ /* 0x000fc40003f2e870 */
[----:B------:R-:W-:-:S04]  /*4130*/  ULEA UR7, UR37, UR7, 0x18 ;  /* 0x0000000725077291 */ /* 0x000fc8000f8ec0ff */
[----:B------:R-:W4:Y:S01]  /*4140*/  LDC R3, c[0x0][0xb0c] ;  /* 0x0002c300ff037b82 */ /* 0x000f220000000800 */
[----:B------:R-:W-:Y:S02]  /*4150*/  UIADD3 UR13, UPT, UPT, UR7, 0x48, URZ ;  /* 0x00000048070d7890 */ /* 0x000fe4000fffe0ff */
[----:B--2---:R-:W-:Y:S02]  /*4160*/  UISETP.NE.U32.AND UP2, UPT, UR8, URZ, UPT ;  /* 0x000000ff0800728c */ /* 0x004fe4000bf45070 */
[----:B------:R-:W-:Y:S02]  /*4170*/  UIADD3 UR33, UPT, UPT, UR7, 0x30, URZ ;  /* 0x0000003007217890 */ /* 0x000fe4000fffe0ff */
[----:B---3--:R-:W-:Y:S01]  /*4180*/  UISETP.NE.U32.AND UP3, UPT, UR4, URZ, UPT ;  /* 0x000000ff0400728c */ /* 0x008fe2000bf65070 */
[----:B------:R-:W2:Y:S01]  /*4190*/  LDC R18, c[0x0][0xb20] ;  /* 0x0002c800ff127b82 */ /* 0x000ea20000000800 */
[----:B-1----:R-:W-:Y:S01]  /*41a0*/  ISETP.NE.AND P1, PT, R0, 0x1, PT ;  /* 0x000000010000780c */ /* 0x002fe20003f25270 */
[----:B------:R-:W-:-:S02]  /*41b0*/  UISETP.NE.AND.EX UP2, UPT, UR9, URZ, UPT, UP2 ;  /* 0x000000ff0900728c */ /* 0x000fc4000bf45320 */
[----:B------:R-:W-:Y:S02]  /*41c0*/  UIADD3 UR25, UPT, UPT, UR7, 0x38, URZ ;  /* 0x0000003807197890 */ /* 0x000fe4000fffe0ff */
[----:B------:R-:W-:Y:S02]  /*41d0*/  UIADD3 UR17, UPT, UPT, UR7, 0x40, URZ ;  /* 0x0000004007117890 */ /* 0x000fe4000fffe0ff */
[----:B------:R-:W1:Y:S01]  /*41e0*/  LDC.64 R30, c[0x0][0x348] ;  /* 0x0000d200ff1e7b82 */ /* 0x000e620000000a00 */
[----:B------:R-:W-:Y:S02]  /*41f0*/  UPRMT UR13, UR37, 0x654, UR13 ;  /* 0x00000654250d7896 */ /* 0x000fe4000800000d */
[----:B------:R-:W-:-:S05]  /*4200*/  UISETP.NE.AND.EX UP3, UPT, UR5, URZ, UPT, UP3 ;  /* 0x000000ff0500728c */ /* 0x000fca000bf65330 */
[----:B------:R-:W3:Y:S08]  /*4210*/  LDC.64 R16, c[0x0][0xb10] ;  /* 0x0002c400ff107b82 */ /* 0x000ef00000000a00 */
[----:B------:R-:W1:Y:S08]  /*4220*/  LDC.64 R6, c[0x0][0xb18] ;  /* 0x0002c600ff067b82 */ /* 0x000e700000000a00 */
[----:B------:R-:W1:Y:S08]  /*4230*/  LDC.64 R4, c[0x0][0xb28] ;  /* 0x0002ca00ff047b82 */ /* 0x000e700000000a00 */
[----:B--2-4-:R-:W1:Y:S02]  /*4240*/  LDC R19, c[0x0][0x374] ;  /* 0x0000dd00ff137b82 */ /* 0x014e640000000800 */
.L_x_95:
[C---:B------:R-:W-:Y:S02]  /*4250*/  LEA R0, R28.reuse, UR7, 0x3 ;  /* 0x000000071c007c11 */ /* 0x040fe4000f8e18ff */
[----:B------:R-:W-:Y:S02]  /*4260*/  SHF.L.U32 R2, R27, 0x1f, RZ ;  /* 0x0000001f1b027819 */ /* 0x000fe400000006ff */
[----:B------:R-:W-:Y:S02]  /*4270*/  LEA R20, R28, UR7, 0x4 ;  /* 0x000000071c147c11 */ /* 0x000fe4000f8e20ff */
[----:B--2---:R-:W2:Y:S02]  /*4280*/  SYNCS.PHASECHK.TRANS64.TRYWAIT P0, [R0+URZ+0x80], R2 ;  /* 0x00008002000075a7 */ /* 0x004ea400080011ff */
[----:B--2---:R-:W-:Y:S05]  /*4290*/  @!P0 BRA `(.L_x_85) ;  /* 0x0000005800188947 */ /* 0x004fea0003800000 */
.L_x_176:
[----:B------:R-:W-:Y:S01]  /*42a0*/  ISETP.GE.AND P0, PT, R40, 0x1, PT ;  /* 0x000000012800780c */ /* 0x000fe20003f06270 */
[----:B------:R-:W4:Y:S01]  /*42b0*/  LDS.128 R20, [R20+0x110] ;  /* 0x0001100014147984 */ /* 0x000f220000000c00 */
[----:B--2---:R-:W-:Y:S01]  /*42c0*/  VIADD R0, R0, 0x90 ;  /* 0x0000009000007836 */ /* 0x004fe20000000000 */
[----:B------:R-:W-:Y:S01]  /*42d0*/  @!PT LDS RZ, [RZ] ;  /* 0x00000000fffff984 */ /* 0x000fe20000000800 */
[----:B------:R-:W-:Y:S01]  /*42e0*/  @!PT LDS RZ, [RZ] ;  /* 0x00000000fffff984 */ /* 0x000fe20000000800 */
[----:B------:R-:W-:Y:S01]  /*42f0*/  @!PT LDS RZ, [RZ] ;  /* 0x00000000fffff984 */ /* 0x000fe20000000800 */
[----:B------:R-:W-:Y:S01]  /*4300*/  @!PT LDS RZ, [RZ] ;  /* 0x00000000fffff984 */ /* 0x000fe20000000800 */
[----:B------:R2:W-:Y:S06]  /*4310*/  MEMBAR.ALL.CTA ;  /* 0x0000000000007992 */ /* 0x0005ec0000008000 */
[----:B--2---:R-:W2:Y:S01]  /*4320*/  FENCE.VIEW.ASYNC.S ;  /* 0x00000000000073c6 */ /* 0x004ea20000000000 */
[----:B------:R-:W-:Y:S04]  /*4330*/  PRMT R0, RZ, 0x654, R0 ;  /* 0x00000654ff007816 */ /* 0x000fe80000000000 */
[----:B--2---:R2:W-:Y:S01]  /*4340*/  SYNCS.ARRIVE.TRANS64.RED.A1T0 RZ, [R0+URZ], RZ ;  /* 0x000000ff00ff79a7 */ /* 0x0045e200081004ff */
[----:B----4-:R-:W-:Y:S11]  /*4350*/  LOP3.LUT P3, RZ, R22, 0x1, RZ, 0xc0, !PT ;  /* 0x0000000116ff7812 */ /* 0x010ff6000786c0ff */
[----:B------:R-:W-:Y:S02]  /*4360*/  @!UPT UIADD3 URZ, UPT, UPT, URZ, URZ, URZ ;  /* 0x000000fffffff290 */ /* 0x000fe4000fffe0ff */
[----:B------:R-:W-:Y:S02]  /*4370*/  @P3 MOV R11, R20 ;  /* 0x00000014000b3202 */ /* 0x000fe40000000f00 */
[----:B------:R-:W-:Y:S01]  /*4380*/  @P3 LOP3.LUT R10, R21, 0xffff, RZ, 0xc0, !PT ;  /* 0x0000ffff150a3812 */ /* 0x000fe200078ec0ff */
[----:B--2---:R-:W-:Y:S06]  /*4390*/  @!P0 BRA `(.L_x_86) ;  /* 0x0000000000a48947 */ /* 0x004fec0003800000 */
[-C--:B-1----:R-:W-:Y:S01]  /*43a0*/  IMAD.HI.U32 R0, R19, R7.reuse, RZ ;  /* 0x0000000713007227 */ /* 0x082fe200078e00ff */
[----:B------:R-:W-:Y:S02]  /*43b0*/  ISETP.NE.AND P0, PT, R6, 0x1, PT ;  /* 0x000000010600780c */ /* 0x000fe40003f05270 */
[----:B------:R-:W-:Y:S01]  /*43c0*/  ISETP.NE.AND P2, PT, R40, 0x1, PT ;  /* 0x000000012800780c */ /* 0x000fe20003f45270 */
[----:B---3--:R-:W-:Y:S01]  /*43d0*/  IMAD.HI.U32 R9, R24, R16, RZ ;  /* 0x0000001018097227 */ /* 0x008fe200078e00ff */
[----:B------:R-:W-:Y:S02]  /*43e0*/  SHF.R.U32.HI R0, RZ, R18, R0 ;  /* 0x00000012ff007219 */ /* 0x000fe40000011600 */
[----:B------:R-:W-:Y:S01]  /*43f0*/  ISETP.NE.AND P4, PT, R3, 0x1, PT ;  /* 0x000000010300780c */ /* 0x000fe20003f85270 */
[----:B------:R-:W-:Y:S01]  /*4400*/  IMAD.HI.U32 R13, R10, R7, RZ ;  /* 0x000000070a0d7227 */ /* 0x000fe200078e00ff */
[----:B------:R-:W-:Y:S02]  /*4410*/  SHF.R.U32.HI R9, RZ, R17, R9 ;  /* 0x00000011ff097219 */ /* 0x000fe40000011609 */
[----:B------:R-:W-:Y:S01]  /*4420*/  SEL R0, R19, R0, !P0 ;  /* 0x0000000013007207 */ /* 0x000fe20004000000 */
[----:B------:R-:W-:Y:S01]  /*4430*/  IMAD.HI.U32 R12, R11, R16, RZ ;  /* 0x000000100b0c7227 */ /* 0x000fe200078e00ff */
[----:B------:R-:W-:Y:S03]  /*4440*/  SEL R9, R24, R9, !P4 ;  /* 0x0000000918097207 */ /* 0x000fe60006000000 */
[-C--:B------:R-:W-:Y:S01]  /*4450*/  IMAD.HI.U32 R8, R0, R4.reuse, RZ ;  /* 0x0000000400087227 */ /* 0x080fe200078e00ff */
[----:B------:R-:W-:Y:S03]  /*4460*/  SHF.R.U32.HI R12, RZ, R17, R12 ;  /* 0x00000011ff0c7219 */ /* 0x000fe6000001160c */
[----:B------:R-:W-:Y:S01]  /*4470*/  IMAD.HI.U32 R2, R9, R4, RZ ;  /* 0x0000000409027227 */ /* 0x000fe200078e00ff */
[-C--:B------:R-:W-:Y:S02]  /*4480*/  @P2 SHF.R.U32.HI R0, RZ, R5.reuse, R8 ;  /* 0x00000005ff002219 */ /* 0x080fe40000011608 */
[----:B------:R-:W-:Y:S02]  /*4490*/  SHF.R.U32.HI R8, RZ, R18, R13 ;  /* 0x00000012ff087219 */ /* 0x000fe4000001160d */
[----:B------:R-:W-:Y:S01]  /*44a0*/  @P2 SHF.R.U32.HI R9, RZ, R5, R2 ;  /* 0x00000005ff092219 */ /* 0x000fe20000011602 */
[----:B------:R-:W-:Y:S01]  /*44b0*/  IMAD R0, R40, R0, RZ ;  /* 0x0000000028007224 */ /* 0x000fe200078e02ff */
[----:B------:R-:W-:Y:S02]  /*44c0*/  SEL R8, R10, R8, !P0 ;  /* 0x000000080a087207 */ /* 0x000fe40004000000 */
[----:B------:R-:W-:Y:S01]  /*44d0*/  SEL R2, R11, R12, !P4 ;  /* 0x0000000c0b027207 */ /* 0x000fe20006000000 */
[----:B------:R-:W-:Y:S01]  /*44e0*/  IMAD R12, R40, R9, RZ ;  /* 0x00000009280c7224 */ /* 0x000fe200078e02ff */
[C---:B------:R-:W-:Y:S01]  /*44f0*/  ISETP.GE.AND P0, PT, R8.reuse, R0, PT ;  /* 0x000000000800720c */ /* 0x040fe20003f06270 */
[----:B------:R-:W-:Y:S03]  /*4500*/  IMAD.HI.U32 R0, R8, R4, RZ ;  /* 0x0000000408007227 */ /* 0x000fe600078e00ff */
[----:B------:R-:W-:Y:S02]  /*4510*/  ISETP.GE.OR P0, PT, R2, R12, P0 ;  /* 0x0000000c0200720c */ /* 0x000fe40000706670 */
[-C--:B------:R-:W-:Y:S04]  /*4520*/  SHF.R.U32.HI R0, RZ, R5.reuse, R0 ;  /* 0x00000005ff007219 */ /* 0x080fe80000011600 */
[----:B------:R-:W-:Y:S05]  /*4530*/  SEL R13, R8, R0, !P2 ;  /* 0x00000000080d7207 */ /* 0x000fea0005000000 */
[----:B------:R-:W-:Y:S02]  /*4540*/  IMAD.MOV R12, RZ, RZ, -R13 ;  /* 0x000000ffff0c7224 */ /* 0x000fe400078e0a0d */
[----:B------:R-:W-:Y:S04]  /*4550*/  @!P0 IMAD.HI.U32 R0, R2, R4, RZ ;  /* 0x0000000402008227 */ /* 0x000fe800078e00ff */
[----:B------:R-:W-:Y:S01]  /*4560*/  IMAD R12, R40, R12, R8 ;  /* 0x0000000c280c7224 */ /* 0x000fe200078e0208 */
[----:B------:R-:W-:Y:S04]  /*4570*/  @!P0 SHF.R.U32.HI R0, RZ, R5, R0 ;  /* 0x00000005ff008219 */ /* 0x000fe80000011600 */
[----:B------:R-:W-:Y:S04]  /*4580*/  @!P0 SEL R0, R2, R0, !P2 ;  /* 0x0000000002008207 */ /* 0x000fe80005000000 */
[----:B------:R-:W-:Y:S01]  /*4590*/  @!P0 IADD3 R13, PT, PT, R13, -R0, RZ ;  /* 0x800000000d0d8210 */ /* 0x000fe20007ffe0ff */
[----:B------:R-:W-:Y:S01]  /*45a0*/  @!P0 IMAD R0, R9, R12, R0 ;  /* 0x0000000c09008224 */ /* 0x000fe200078e0200 */
[----:B------:R-:W-:Y:S01]  /*45b0*/  IADD3 R9, PT, PT, -R8, RZ, RZ ;  /* 0x000000ff08097210 */ /* 0x000fe20007ffe1ff */
[--C-:B------:R-:W-:Y:S02]  /*45c0*/  IMAD.MOV R12, RZ, RZ, -R2.reuse ;  /* 0x000000ffff0c7224 */ /* 0x100fe400078e0a02 */
[----:B------:R-:W-:Y:S02]  /*45d0*/  @!P0 IMAD R8, R13, R40, R2 ;  /* 0x000000280d088224 */ /* 0x000fe400078e0202 */
[----:B------:R-:W-:Y:S02]  /*45e0*/  @!P0 IMAD.MOV.U32 R2, RZ, RZ, R0 ;  /* 0x000000ffff028224 */ /* 0x000fe400078e0000 */
[----:B------:R-:W-:Y:S02]  /*45f0*/  IMAD R11, R3, R12, R11 ;  /* 0x0000000c030b7224 */ /* 0x000fe400078e020b */
[----:B------:R-:W-:Y:S02]  /*4600*/  IMAD R10, R6, R9, R10 ;  /* 0x00000009060a7224 */ /* 0x000fe400078e020a */
[----:B------:R-:W-:Y:S02]  /*4610*/  IMAD R11, R2, R3, R11 ;  /* 0x00000003020b7224 */ /* 0x000fe400078e020b */
[----:B------:R-:W-:Y:S02]  /*4620*/  IMAD R10, R8, R6, R10 ;  /* 0x00000006080a7224 */ /* 0x000fe400078e020a */
.L_x_86:
[----:B------:R-:W-:Y:S05]  /*4630*/  BRA.U UP1, `(.L_x_87) ;  /* 0x0000000101107547 */ /* 0x000fea000b800000 */
[----:B------:R-:W-:Y:S04]  /*4640*/  MOV R2, UR6 ;  /* 0x0000000600027c02 */ /* 0x000fe80008000f00 */
[----:B------:R-:W-:Y:S04]  /*4650*/  SHF.L.U32 R2, R2, 0x1f, RZ ;  /* 0x0000001f02027819 */ /* 0x000fe800000006ff */
[----:B------:R-:W2:Y:S02]  /*4660*/  SYNCS.PHASECHK.TRANS64.TRYWAIT P0, [UR7+0x78], R2 ;  /* 0x00007802ff0075a7 */ /* 0x000ea40008001107 */
[----:B--2---:R-:W-:Y:S05]  /*4670*/  @!P0 BRA `(.L_x_88) ;  /* 0x0000005400348947 */ /* 0x004fea0003800000 */
.L_x_87:
[----:B------:R-:W-:Y:S02]  /*4680*/  R2UR UR35, R14 ;  /* 0x000000000e2372ca */ /* 0x000fe400000e0000 */
[----:B------:R-:W-:Y:S02]  /*4690*/  R2UR UR34, R15 ;  /* 0x000000000f2272ca */ /* 0x000fe400000e0000 */
[----:B------:R-:W-:Y:S02]  /*46a0*/  ISETP.NE.U32.AND P2, PT, RZ, UR4, PT ;  /* 0x00000004ff007c0c */ /* 0x000fe4000bf45070 */
[----:B------:R-:W-:Y:S02]  /*46b0*/  SHF.L.U32 R14, R29, 0x1f, RZ ;  /* 0x0000001f1d0e7819 */ /* 0x000fe400000006ff */
[----:B------:R-:W-:Y:S05]  /*46c0*/  ISETP.NE.AND.EX P2, PT, RZ, UR5, PT, P2 ;  /* 0x00000005ff007c0c */ /* 0x000fea000bf45320 */
[----:B------:R-:W-:Y:S02]  /*46d0*/  USHF.L.U32 UR35, UR35, 0x7, URZ ;  /* 0x0000000723237899 */ /* 0x000fe400080006ff */
[----:B------:R-:W-:Y:S01]  /*46e0*/  USHF.L.U32 UR34, UR34, 0x7, URZ ;  /* 0x0000000722227899 */ /* 0x000fe200080006ff */
[----:B------:R-:W-:Y:S11]  /*46f0*/  BRA.U !UP3, `(.L_x_89) ;  /* 0x000000010b347547 */ /* 0x000ff6000b800000 */
[----:B------:R-:W-:Y:S01]  /*4700*/  UPLOP3.LUT UP0, UPT, UPT, UPT, UP2, 0x80, 0x8 ;  /* 0x000000000008789c */ /* 0x000fe20003f0f020 */
[----:B--2---:R-:W-:Y:S02]  /*4710*/  HFMA2 R0, -RZ, RZ, 0, 5.9604644775390625e-08 ;  /* 0x00000001ff007431 */ /* 0x004fe400000001ff */
[----:B------:R-:W-:Y:S03]  /*4720*/  IMAD.MOV.U32 R92, RZ, RZ, 0x1 ;  /* 0x00000001ff5c7424 */ /* 0x000fe600078e00ff */
[----:B------:R-:W-:Y:S05]  /*4730*/  PLOP3.LUT P0, PT, PT, PT, UP0, 0x80, 0x8 ;  /* 0x000000000008781c */ /* 0x000fea0003f0f008 */
[----:B------:R-:W2:Y:S01]  /*4740*/  @UP0 LDCU.64 UR10, c[0x0][0x888] ;  /* 0x00011100ff0a07ac */ /* 0x000ea20008000a00 */
[----:B------:R-:W-:Y:S07]  /*4750*/  @UP0 UIMAD UR8, UR36, UR4, URZ ;  /* 0x00000004240802a4 */ /* 0x000fee000f8e02ff */
[----:B------:R-:W-:Y:S01]  /*4760*/  @!P0 PRMT R92, R0, 0x7610, R92 ;  /* 0x00007610005c8816 */ /* 0x000fe2000000005c */
[----:B--2---:R-:W-:Y:S03]  /*4770*/  @UP0 UIMAD.WIDE UR10, UR8, 0x4, UR10 ;  /* 0x00000004080a08a5 */ /* 0x004fe6000f8e020a */
[----:B------:R-:W2:Y:S03]  /*4780*/  @!UP0 LDCU UR8, c[0x0][0x880] ;  /* 0x00011000ff0887ac */ /* 0x000ea60008000800 */
[----:B------:R-:W-:Y:S01]  /*4790*/  IMAD.U32 R8, RZ, RZ, UR10 ;  /* 0x0000000aff087e24 */ /* 0x000fe2000f8e00ff */
[----:B------:R-:W-:Y:S05]  /*47a0*/  MOV R9, UR11 ;  /* 0x0000000b00097c02 */ /* 0x000fea0008000f00 */
[----:B-----5:R4:W5:Y:S02]  /*47b0*/  @P0 LDG.E R49, desc[UR46][R8.64] ;  /* 0x0000002e08310981 */ /* 0x020964000c1e1900 */
[----:B--2-4-:R-:W-:Y:S07]  /*47c0*/  @!P0 IMAD.U32 R49, RZ, RZ, UR8 ;  /* 0x00000008ff318e24 */ /* 0x014fee000f8e00ff */
.L_x_89:
[----:B-----5:R-:W-:Y:S01]  /*47d0*/  @!P2 FSETP.EQ.AND P0, PT, R49, RZ, PT ;  /* 0x000000ff3100a20b */ /* 0x020fe20003f02000 */
[----:B------:R-:W-:Y:S01]  /*47e0*/  @!UPT UIADD3 URZ, UPT, UPT, URZ, URZ, URZ ;  /* 0x000000fffffff290 */ /* 0x000fe2000fffe0ff */
[----:B------:R-:W-:Y:S11]  /*47f0*/  @!P2 BRA `(.L_x_90) ;  /* 0x000000000014a947 */ /* 0x000ff60003800000 */
[----:B------:R-:W-:Y:S02]  /*4800*/  LOP3.LUT P2, RZ, R92, 0xff, RZ, 0xc0, !PT ;  /* 0x000000ff5cff7812 */ /* 0x000fe4000784c0ff */
[----:B------:R-:W-:Y:S04]  /*4810*/  PLOP3.LUT P0, PT, PT, PT, UP0, 0x80, 0x8 ;  /* 0x000000000008781c */ /* 0x000fe80003f0f008 */
[----:B------:R-:W-:Y:S07]  /*4820*/  PLOP3.LUT P0, PT, P0, PT, PT, 0x8, 0x80 ;  /* 0x000000000080781c */ /* 0x000fee000070e170 */
[----:B------:R-:W-:Y:S11]  /*4830*/  @P2 FSETP.EQ.AND P0, PT, R49, RZ, PT ;  /* 0x000000ff3100220b */ /* 0x000ff60003f02000 */
[----:B------:R-:W-:Y:S02]  /*4840*/  @!UPT UIADD3 URZ, UPT, UPT, URZ, URZ, URZ ;  /* 0x000000fffffff290 */ /* 0x000fe4000fffe0ff */
.L_x_90:
[----:B------:R-:W4:Y:S01]  /*4850*/  SYNCS.PHASECHK.TRANS64.TRYWAIT P2, [UR7+0x50], R14 ;  /* 0x0000500eff0075a7 */ /* 0x000f220008041107 */
[----:B------:R-:W-:Y:S04]  /*4860*/  ELECT P4, URZ, PT ;  /* 0x0000000000ff782f */ /* 0x000fe80003880000 */
[----:B------:R-:W-:Y:S11]  /*4870*/  PLOP3.LUT P4, PT, P0, P4, PT, 0xf2, 0x2f ;  /* 0x00000000002f781c */ /* 0x000ff60000789e72 */
[----:B------:R-:W-:Y:S02]  /*4880*/  @!UPT UIADD3 URZ, UPT, UPT, URZ, URZ, URZ ;  /* 0x000000fffffff290 */ /* 0x000fe4000fffe0ff */
[----:B-1----:R-:W-:Y:S05]  /*4890*/  @!P4 IADD3 R8, P0, PT, R30, 0x580, RZ ;  /* 0x000005801e08c810 */ /* 0x002fea0007f1e0ff */
[----:B--2---:R-:W-:Y:S01]  /*48a0*/  @!P4 IMAD.X R2, RZ, RZ, R31, P0 ;  /* 0x000000ffff02c224 */ /* 0x004fe200000e061f */
[----:B----4-:R-:W-:Y:S07]  /*48b0*/  @!P2 BRA `(.L_x_91) ;  /* 0x0000005000bca947 */ /* 0x010fee0003800000 */
.L_x_179:
[----:B------:R-:W-:Y:S01]  /*48c0*/  @!P4 R2UR UR8, R2 ;  /* 0x000000000208c2ca */ /* 0x000fe200000e0000 */
[----:B------:R-:W-:Y:S01]  /*48d0*/  VOTEU.ALL UP1, P4 ;  /* 0x0000000000ff7886 */ /* 0x000fe20002020000 */
[----:B------:R-:W-:Y:S01]  /*48e0*/  @!P4 R2UR UR9, R8 ;  /* 0x000000000809c2ca */ /* 0x000fe200000e0000 */
[----:B-1----:R-:W-:Y:S01]  /*48f0*/  @!P4 IMAD.MOV.U32 R0, RZ, RZ, 0x2000 ;  /* 0x00002000ff00c424 */ /* 0x002fe200078e00ff */
[----:B------:R-:W-:Y:S01]  /*4900*/  UMOV UR10, 0x0 ;  /* 0x00000000000a7882 */ /* 0x000fe20000000000 */
[----:B------:R-:W-:Y:S01]  /*4910*/  UMOV UR11, 0x10000000 ;  /* 0x10000000000b7882 */ /* 0x000fe20000000000 */
[----:B------:R-:W-:Y:S01]  /*4920*/  @!UP1 UIADD3 UR32, UPT, UPT, UR7, 0x200, URZ ;  /* 0x0000020007209890 */ /* 0x000fe2000fffe0ff */
[----:B------:R-:W-:Y:S06]  /*4930*/  VOTEU.ALL UP1, P4 ;  /* 0x0000000000ff7886 */ /* 0x000fec0002020000 */
[----:B------:R-:W-:Y:S01]  /*4940*/  IMAD.U32 R9, RZ, RZ, UR8 ;  /* 0x00000008ff097e24 */ /* 0x000fe2000f8e00ff */
[----:B------:R-:W-:Y:S01]  /*4950*/  UPRMT UR8, UR37, 0x654, UR33 ;  /* 0x0000065425087896 */ /* 0x000fe20008000021 */
[----:B------:R-:W-:Y:S03]  /*4960*/  IMAD.U32 R8, RZ, RZ, UR9 ;  /* 0x00000009ff087e24 */ /* 0x000fe6000f8e00ff */
[----:B------:R-:W-:Y:S02]  /*4970*/  @!P4 R2UR UR15, R9 ;  /* 0x00000000090fc2ca */ /* 0x000fe400000e0000 */
[----:B------:R-:W-:Y:S02]  /*4980*/  @!P4 R2UR UR14, R8 ;  /* 0x00000000080ec2ca */ /* 0x000fe400000e0000 */
[----:B------:R-:W-:Y:S05]  /*4990*/  @!P4 IADD3 R8, P0, PT, R30, 0x580, RZ ;  /* 0x000005801e08c810 */ /* 0x000fea0007f1e0ff */
[----:B------:R-:W-:Y:S06]  /*49a0*/  @!P4 IMAD.X R2, RZ, RZ, R31, P0 ;  /* 0x000000ffff02c224 */ /* 0x000fec00000e061f */
[----:B------:R1:W-:Y:S01]  /*49b0*/  @!UP1 UTMALDG.3D [UR32], [UR14], desc[UR10] ;  /* 0x00000a200e0095b4 */ /* 0x0003e20008011000 */
[----:B------:R1:W-:Y:S01]  /*49c0*/  @!P4 SYNCS.ARRIVE.TRANS64.RED.A0TR RZ, [UR7+0x30], R0 ;  /* 0x00003000ffffc9a7 */ /* 0x0003e20008300407 */
[----:B------:R-:W-:Y:S01]  /*49d0*/  SYNCS.ARRIVE.TRANS64.RED.A1T0 RZ, [UR8], RZ ;  /* 0x000000ffffff79a7 */ /* 0x000fe20008100408 */
[----:B------:R-:W2:Y:S02]  /*49e0*/  SYNCS.PHASECHK.TRANS64.TRYWAIT P2, [UR7+0x58], R14 ;  /* 0x0000580eff0075a7 */ /* 0x000ea40008041107 */
[----:B-12---:R-:W-:Y:S05]  /*49f0*/  @!P2 BRA `(.L_x_92) ;  /* 0x000000500084a947 */ /* 0x006fea0003800000 */
.L_x_181:
[----:B------:R-:W-:Y:S01]  /*4a00*/  @!P4 R2UR UR8, R2 ;  /* 0x000000000208c2ca */ /* 0x000fe200000e0000 */
[----:B------:R-:W-:Y:S01]  /*4a10*/  VOTEU.ALL UP1, P4 ;  /* 0x0000000000ff7886 */ /* 0x000fe20002020000 */
[----:B------:R-:W-:Y:S01]  /*4a20*/  @!P4 R2UR UR9, R8 ;  /* 0x000000000809c2ca */ /* 0x000fe200000e0000 */
[----:B-1----:R-:W-:Y:S01]  /*4a30*/  @!P4 IMAD.MOV.U32 R0, RZ, RZ, 0x2000 ;  /* 0x00002000ff00c424 */ /* 0x002fe200078e00ff */
[----:B------:R-:W-:Y:S01]  /*4a40*/  UMOV UR10, 0x0 ;  /* 0x00000000000a7882 */ /* 0x000fe20000000000 */
[----:B------:R-:W-:Y:S01]  /*4a50*/  UMOV UR11, 0x10000000 ;  /* 0x10000000000b7882 */ /* 0x000fe20000000000 */
[----:B------:R-:W-:Y:S02]  /*4a60*/  @!UP1 UIADD3 UR26, UPT, UPT, UR34, 0x20, URZ ;  /* 0x00000020221a9890 */ /* 0x000fe4000fffe0ff */
[----:B------:R-:W-:Y:S01]  /*4a70*/  @!UP1 UIADD3 UR24, UPT, UPT, UR7, 0x2200, URZ ;  /* 0x0000220007189890 */ /* 0x000fe2000fffe0ff */
[----:B------:R-:W-:Y:S01]  /*4a80*/  VOTEU.ALL UP1, P4 ;  /* 0x0000000000ff7886 */ /* 0x000fe20002020000 */
[----:B------:R-:W-:Y:S01]  /*4a90*/  UMOV UR27, UR35 ;  /* 0x00000023001b7c82 */ /* 0x000fe20008000000 */
[----:B------:R-:W-:Y:S02]  /*4aa0*/  UMOV UR28, UR36 ;  /* 0x00000024001c7c82 */ /* 0x000fe40008000000 */
        /* <DEDUP_REMOVED lines=12> */
.L_x_183:
[----:B------:R-:W2:Y:S01]  /*4b70*/  LDC.64 R12, c[0x0][0xb18] ;  /* 0x0002c600ff0c7b82 */ /* 0x000ea20000000a00 */
[----:B------:R-:W-:Y:S01]  /*4b80*/  @!P4 R2UR UR8, R2 ;  /* 0x000000000208c2ca */ /* 0x000fe200000e0000 */
[----:B------:R-:W-:Y:S01]  /*4b90*/  VOTEU.ALL UP1, P4 ;  /* 0x0000000000ff7886 */ /* 0x000fe20002020000 */
[----:B------:R-:W-:Y:S01]  /*4ba0*/  @!P4 R2UR UR9, R8 ;  /* 0x000000000809c2ca */ /* 0x000fe200000e0000 */
[----:B-1----:R-:W-:Y:S01]  /*4bb0*/  @!P4 IMAD.MOV.U32 R0, RZ, RZ, 0x2000 ;  /* 0x00002000ff00c424 */ /* 0x002fe200078e00ff */
[----:B------:R-:W-:Y:S03]  /*4bc0*/  UMOV UR10, 0x0 ;  /* 0x00000000000a7882 */ /* 0x000fe60000000000 */
[----:B------:R-:W1:Y:S01]  /*4bd0*/  @!P1 LDC R2, c[0x0][0xb0c] ;  /* 0x0002c300ff029b82 */ /* 0x000e620000000800 */
[----:B------:R-:W-:Y:S01]  /*4be0*/  @!UP1 UIADD3 UR18, UPT, UPT, UR34, 0x40, URZ ;  /* 0x0000004022129890 */ /* 0x000fe2000fffe0ff */
[----:B------:R-:W-:Y:S01]  /*4bf0*/  @P3 SHF.R.U32.HI R26, RZ, 0x10, R21 ;  /* 0x00000010ff1a3819 */ /* 0x000fe20000011615 */
[----:B------:R-:W-:Y:S01]  /*4c00*/  @!UP1 UIADD3 UR16, UPT, UPT, UR7, 0x4200, URZ ;  /* 0x0000420007109890 */ /* 0x000fe2000fffe0ff */
[----:B------:R-:W-:Y:S01]  /*4c10*/  VIADD R28, R28, 0x1 ;  /* 0x000000011c1c7836 */ /* 0x000fe20000000000 */
[----:B------:R-:W-:Y:S01]  /*4c20*/  VOTEU.ALL UP1, P4 ;  /* 0x0000000000ff7886 */ /* 0x000fe20002020000 */
[----:B------:R-:W-:Y:S01]  /*4c30*/  UMOV UR11, 0x10000000 ;  /* 0x10000000000b7882 */ /* 0x000fe20000000000 */
[----:B------:R-:W-:Y:S01]  /*4c40*/  UMOV UR19, UR35 ;  /* 0x0000002300137c82 */ /* 0x000fe20008000000 */
[----:B------:R-:W-:Y:S01]  /*4c50*/  IMAD.U32 R9, RZ, RZ, UR8 ;  /* 0x00000008ff097e24 */ /* 0x000fe2000f8e00ff */
[----:B------:R-:W-:Y:S01]  /*4c60*/  UMOV UR20, UR36 ;  /* 0x0000002400147c82 */ /* 0x000fe20008000000 */
[----:B------:R-:W-:Y:S01]  /*4c70*/  IMAD.U32 R8, RZ, RZ, UR9 ;  /* 0x00000009ff087e24 */ /* 0x000fe2000f8e00ff */
[----:B------:R-:W-:Y:S02]  /*4c80*/  UPRMT UR8, UR37, 0x654, UR17 ;  /* 0x0000065425087896 */ /* 0x000fe40008000011 */
[----:B------:R-:W-:Y:S02]  /*4c90*/  @!P4 R2UR UR15, R9 ;  /* 0x00000000090fc2ca */ /* 0x000fe400000e0000 */
[----:B------:R-:W-:Y:S02]  /*4ca0*/  @!P4 R2UR UR14, R8 ;  /* 0x00000000080ec2ca */ /* 0x000fe400000e0000 */
[----:B------:R-:W4:Y:S11]  /*4cb0*/  LDC.64 R8, c[0x0][0xb10] ;  /* 0x0002c400ff087b82 */ /* 0x000f360000000a00 */
[----:B------:R1:W-:Y:S01]  /*4cc0*/  @!UP1 UTMALDG.3D [UR16], [UR14], desc[UR10] ;  /* 0x00000a100e0095b4 */ /* 0x0003e20008011000 */
[----:B------:R5:W-:Y:S01]  /*4cd0*/  @!P4 SYNCS.ARRIVE.TRANS64.RED.A0TR RZ, [UR7+0x40], R0 ;  /* 0x00004000ffffc9a7 */ /* 0x000be20008300407 */
[C---:B----4-:R-:W-:Y:S01]  /*4ce0*/  @!P1 IMAD.HI.U32 R8, R11.reuse, R8, RZ ;  /* 0x000000080b089227 */ /* 0x050fe200078e00ff */
[----:B--2---:R-:W-:Y:S02]  /*4cf0*/  @!P1 ISETP.NE.AND P0, PT, R12, 0x1, PT ;  /* 0x000000010c00980c */ /* 0x004fe40003f05270 */
[----:B-1----:R-:W-:Y:S01]  /*4d00*/  @!P1 ISETP.NE.AND P2, PT, R2, 0x1, PT ;  /* 0x000000010200980c */ /* 0x002fe20003f45270 */
[----:B------:R-:W-:Y:S01]  /*4d10*/  SYNCS.ARRIVE.TRANS64.RED.A1T0 RZ, [UR8], RZ ;  /* 0x000000ffffff79a7 */ /* 0x000fe20008100408 */
[C---:B------:R-:W-:Y:S01]  /*4d20*/  @!P1 IMAD.HI.U32 R13, R10.reuse, R13, RZ ;  /* 0x0000000d0a0d9227 */ /* 0x040fe200078e00ff */
[----:B------:R-:W-:Y:S04]  /*4d30*/  @!P1 SHF.R.U32.HI R8, RZ, R9, R8 ;  /* 0x00000009ff089219 */ /* 0x000fe80000011608 */
[----:B------:R-:W-:Y:S01]  /*4d40*/  @!P1 SEL R8, R11, R8, !P2 ;  /* 0x000000080b089207 */ /* 0x000fe20005000000 */
[----:B------:R-:W1:Y:S01]  /*4d50*/  SYNCS.PHASECHK.TRANS64.TRYWAIT P5, [UR7+0x68], R14 ;  /* 0x0000680eff0075a7 */ /* 0x000e6200080a1107 */
[----:B-----5:R-:W2:Y:S02]  /*4d60*/  @!P1 LDC R0, c[0x0][0xb20] ;  /* 0x0002c800ff009b82 */ /* 0x020ea40000000800 */
[----:B--2---:R-:W-:Y:S04]  /*4d70*/  @!P1 SHF.R.U32.HI R0, RZ, R0, R13 ;  /* 0x00000000ff009219 */ /* 0x004fe8000001160d */
[----:B------:R-:W-:Y:S05]  /*4d80*/  @!P1 SEL R9, R10, R0, !P0 ;  /* 0x000000000a099207 */ /* 0x000fea0004000000 */
[----:B------:R-:W-:Y:S02]  /*4d90*/  @!P1 IMAD.IADD R0, R9, 0x1, -R8 ;  /* 0x0000000109009824 */ /* 0x000fe400078e0a08 */
[----:B------:R-:W-:Y:S02]  /*4da0*/  @!P1 IMAD.IADD R8, R8, 0x1, -R9 ;  /* 0x0000000108089824 */ /* 0x000fe400078e0a09 */
[----:B------:R-:W-:Y:S02]  /*4db0*/  @!P1 IMAD R11, R0, R2, R11 ;  /* 0x00000002000b9224 */ /* 0x000fe400078e020b */
[----:B------:R-:W-:Y:S01]  /*4dc0*/  @!P1 IMAD R10, R8, R12, R10 ;  /* 0x0000000c080a9224 */ /* 0x000fe200078e020a */
[----:B-1----:R-:W-:Y:S06]  /*4dd0*/  @!P5 BRA `(.L_x_94) ;  /* 0x0000004c00bcd947 */ /* 0x002fec0003800000 */
.L_x_185:
[----:B------:R-:W-:Y:S01]  /*4de0*/  @!P4 IADD3 R2, P0, PT, R30, 0x580, RZ ;  /* 0x000005801e02c810 */ /* 0x000fe20007f1e0ff */
[----:B------:R-:W-:Y:S01]  /*4df0*/  VOTEU.ALL UP1, P4 ;  /* 0x0000000000ff7886 */ /* 0x000fe20002020000 */
[----:B------:R-:W-:Y:S01]  /*4e00*/  UMOV UR18, 0x0 ;  /* 0x0000000000127882 */ /* 0x000fe20000000000 */
[----:B------:R-:W-:Y:S01]  /*4e10*/  UMOV UR19, 0x10000000 ;  /* 0x1000000000137882 */ /* 0x000fe20000000000 */
[----:B------:R-:W-:Y:S01]  /*4e20*/  @!P4 R2UR UR9, R2 ;  /* 0x000000000209c2ca */ /* 0x000fe200000e0000 */
[----:B-1----:R-:W-:Y:S01]  /*4e30*/  @!P4 IMAD.X R0, RZ, RZ, R31, P0 ;  /* 0x000000ffff00c224 */ /* 0x002fe200000e061f */
[----:B------:R-:W-:Y:S01]  /*4e40*/  @!UP1 UIADD3 UR10, UPT, UPT, UR34, 0x60, URZ ;  /* 0x00000060220a9890 */ /* 0x000fe2000fffe0ff */
[----:B------:R-:W-:Y:S01]  /*4e50*/  ISETP.NE.AND P0, PT, R28, 0x2, PT ;  /* 0x000000021c00780c */ /* 0x000fe20003f05270 */
[----:B------:R-:W-:Y:S01]  /*4e60*/  UMOV UR11, UR35 ;  /* 0x00000023000b7c82 */ /* 0x000fe20008000000 */
[----:B------:R-:W-:Y:S01]  /*4e70*/  UMOV UR12, UR36 ;  /* 0x00000024000c7c82 */ /* 0x000fe20008000000 */
[----:B------:R-:W-:Y:S01]  /*4e80*/  @!P4 R2UR UR8, R0 ;  /* 0x000000000008c2ca */ /* 0x000fe200000e0000 */
[----:B------:R-:W-:Y:S01]  /*4e90*/  IMAD.IADD R15, R10, 0x1, R90 ;  /* 0x000000010a0f7824 */ /* 0x000fe200078e025a */
[----:B------:R-:W-:Y:S01]  /*4ea0*/  @P3 R2UR UR36, R26 ;  /* 0x000000001a2432ca */ /* 0x000fe200000e0000 */
[----:B------:R-:W-:Y:S01]  /*4eb0*/  IMAD.IADD R14, R11, 0x1, R91 ;  /* 0x000000010b0e7824 */ /* 0x000fe200078e025b */
[----:B------:R-:W-:Y:S02]  /*4ec0*/  SEL R0, RZ, 0x1, P0 ;  /* 0x00000001ff007807 */ /* 0x000fe40000000000 */
[----:B------:R-:W-:Y:S01]  /*4ed0*/  LOP3.LUT R29, R29, 0x1, RZ, 0x3c, !PT ;  /* 0x000000011d1d7812 */ /* 0x000fe200078e3cff */
[----:B------:R-:W-:Y:S01]  /*4ee0*/  IMAD.U32 R8, RZ, RZ, UR9 ;  /* 0x00000009ff087e24 */ /* 0x000fe2000f8e00ff */
[----:B------:R-:W-:Y:S01]  /*4ef0*/  @!UP1 UIADD3 UR9, UPT, UPT, UR7, 0x48, URZ ;  /* 0x0000004807099890 */ /* 0x000fe2000fffe0ff */
[----:B------:R-:W-:Y:S02]  /*4f00*/  LOP3.LUT R27, R27, R0, RZ, 0x3c, !PT ;  /* 0x000000001b1b7212 */ /* 0x000fe400078e3cff */
[----:B------:R-:W-:Y:S02]  /*4f10*/  SEL R28, R28, RZ, P0 ;  /* 0x000000ff1c1c7207 */ /* 0x000fe40000000000 */
[----:B------:R-:W-:Y:S01]  /*4f20*/  IMAD.U32 R9, RZ, RZ, UR8 ;  /* 0x00000008ff097e24 */ /* 0x000fe2000f8e00ff */
[----:B------:R-:W-:Y:S01]  /*4f30*/  @!P4 R2UR UR14, R8 ;  /* 0x00000000080ec2ca */ /* 0x000fe200000e0000 */
[----:B------:R-:W-:Y:S01]  /*4f40*/  @!UP1 UIADD3 UR8, UPT, UPT, UR7, 0x6200, URZ ;  /* 0x0000620007089890 */ /* 0x000fe2000fffe0ff */
[----:B------:R-:W-:Y:S02]  /*4f50*/  VOTEU.ALL UP1, P4 ;  /* 0x0000000000ff7886 */ /* 0x000fe40002020000 */
[----:B------:R-:W-:Y:S11]  /*4f60*/  @!P4 R2UR UR15, R9 ;  /* 0x00000000090fc2ca */ /* 0x000ff600000e0000 */
[----:B------:R-:W-:Y:S02]  /*4f70*/  @!UPT UIADD3 URZ, UPT, UPT, URZ, URZ, URZ ;  /* 0x000000fffffff290 */ /* 0x000fe4000fffe0ff */
[----:B------:R2:W-:Y:S01]  /*4f80*/  @!UP1 UTMALDG.3D [UR8], [UR14], desc[UR18] ;  /* 0x000012080e0095b4 */ /* 0x0005e20008011000 */
[----:B------:R2:W-:Y:S01]  /*4f90*/  @!P4 SYNCS.ARRIVE.TRANS64.RED.A0TR RZ, [UR7+0x48], R25 ;  /* 0x00004819ffffc9a7 */ /* 0x0005e20008300407 */
[----:B------:R-:W-:Y:S01]  /*4fa0*/  UPLOP3.LUT UP1, UPT, UPT, UPT, UPT, 0x80, 0x8 ;  /* 0x000000000008789c */ /* 0x000fe20003f2f070 */
[----:B------:R-:W-:Y:S01]  /*4fb0*/  SYNCS.ARRIVE.TRANS64.RED.A1T0 RZ, [UR13], RZ ;  /* 0x000000ffffff79a7 */ /* 0x000fe2000810040d */
[----:B------:R-:W-:Y:S09]  /*4fc0*/  @P3 BRA `(.L_x_95) ;  /* 0xfffffff000a03947 */ /* 0x000ff2000383ffff */
[----:B------:R-:W-:-:S04]  /*4fd0*/  SHF.L.U32 R2, R29, 0x1f, RZ ;  /* 0x0000001f1d027819 */ /* 0x000fc800000006ff */
[----:B------:R-:W1:Y:S02]  /*4fe0*/  SYNCS.PHASECHK.TRANS64.TRYWAIT P0, [UR7+0x50], R2 ;  /* 0x00005002ff0075a7 */ /* 0x000e640008001107 */
[----:B-1----:R-:W-:Y:S05]  /*4ff0*/  @!P0 BRA `(.L_x_96) ;  /* 0x0000004c004c8947 */ /* 0x002fea0003800000 */
.L_x_187:
[----:B------:R-:W4:Y:S02]  /*5000*/  SYNCS.PHASECHK.TRANS64.TRYWAIT P0, [UR7+0x58], R2 ;  /* 0x00005802ff0075a7 */ /* 0x000f240008001107 */
[----:B----4-:R-:W-:Y:S05]  /*5010*/  @!P0 BRA `(.L_x_97) ;  /* 0x0000004c005c8947 */ /* 0x010fea0003800000 */
.L_x_189:
[----:B------:R-:W4:Y:S02]  /*5020*/  SYNCS.PHASECHK.TRANS64.TRYWAIT P0, [UR7+0x60], R2 ;  /* 0x00006002ff0075a7 */ /* 0x000f240008001107 */
[----:B----4-:R-:W-:Y:S05]  /*5030*/  @!P0 BRA `(.L_x_98) ;  /* 0x0000004c006c8947 */ /* 0x010fea0003800000 */
.L_x_191:
[----:B-1----:R-:W-:-:S07]  /*5040*/  MOV R0, UR7 ;  /* 0x0000000700007c02 */ /* 0x002fce0008000f00 */
.L_x_99:
[----:B-1----:R-:W-:-:S04]  /*5050*/  SHF.L.U32 R2, R29, 0x1f, RZ ;  /* 0x0000001f1d027819 */ /* 0x002fc800000006ff */
[----:B------:R1:W4:Y:S03]  /*5060*/  SYNCS.PHASECHK.TRANS64.TRYWAIT P0, [R0+URZ+0x68], R2 ;  /* 0x00006802000075a7 */ /* 0x00032600080011ff */
[----:B----4-:R-:W-:Y:S05]  /*5070*/  @!P0 NANOSLEEP.SYNCS 0x989680 ;  /* 0x009896800000895d */ /* 0x010fea0003900000 */
[----:B------:R-:W4:Y:S02]  /*5080*/  @!P0 SYNCS.PHASECHK.TRANS64 P0, [R0+URZ+0x68], R2 ;  /* 0x00006802000085a7 */ /* 0x000f2400080010ff */
[----:B--2-4-:R-:W-:Y:S05]  /*5090*/  @P0 EXIT ;  /* 0x000000000000094d */ /* 0x014fea0003800000 */
[----:B------:R-:W-:Y:S05]  /*50a0*/  BRA `(.L_x_99) ;  /* 0xfffffffc00e87947 */ /* 0x000fea000383ffff */
.L_x_84:
[----:B------:R-:W-:-:S06]  /*50b0*/  UISETP.GE.AND UP1, UPT, UR10, 0x4, UPT ;  /* 0x000000040a00788c */ /* 0x000fcc000bf26270 */
[----:B------:R-:W-:-:S13]  /*50c0*/  PLOP3.LUT P0, PT, PT, PT, UP1, 0x80, 0x8 ;  /* 0x000000000008781c */ /* 0x000fda0003f0f018 */
[----:B------:R-:W-:Y:S05]  /*50d0*/  @!P0 EXIT ;  /* 0x000000000000894d */ /* 0x000fea0003800000 */
[----:B------:R-:W-:Y:S01]  /*50e0*/  BAR.SYNC.DEFER_BLOCKING 0x6, 0xa0 ;  /* 0x0182800000007b1d */ /* 0x000fe20000010000 */
[C---:B------:R-:W-:Y:S01]  /*50f0*/  IMAD.SHL.U32 R2, R105.reuse, 0x20, RZ ;  /* 0x0000002069027824 */ /* 0x040fe200078e00ff */
[C---:B------:R-:W-:Y:S01]  /*5100*/  SHF.L.U32 R46, R105.reuse, 0x10, RZ ;  /* 0x00000010692e7819 */ /* 0x040fe200000006ff */
[C---:B------:R-:W-:Y:S01]  /*5110*/  IMAD.SHL.U32 R104, R105.reuse, 0x4, RZ ;  /* 0x0000000469687824 */ /* 0x040fe200078e00ff */
[C---:B------:R-:W-:Y:S01]  /*5120*/  LOP3.LUT R106, R105.reuse, 0x60, RZ, 0xc0, !PT ;  /* 0x00000060696a7812 */ /* 0x040fe200078ec0ff */
[----:B------:R-:W-:Y:S01]  /*5130*/  HFMA2 R101, -RZ, RZ, 0, 5.9604644775390625e-08 ;  /* 0x00000001ff657431 */ /* 0x000fe200000001ff */
[----:B------:R-:W-:Y:S02]  /*5140*/  UMOV UR48, 0x400 ;  /* 0x0000040000307882 */ /* 0x000fe40000000000 */
[----:B------:R-:W1:Y:S01]  /*5150*/  LDC R95, c[0x0][0x370] ;  /* 0x0000dc00ff5f7b82 */ /* 0x000e620000000800 */
[----:B------:R-:W-:Y:S01]  /*5160*/  ULEA UR48, UR37, UR48, 0x18 ;  /* 0x0000003025307291 */ /* 0x000fe2000f8ec0ff */
[----:B------:R-:W-:Y:S01]  /*5170*/  LOP3.LUT R3, R2, 0xc0, RZ, 0xc0, !PT ;  /* 0x000000c002037812 */ /* 0x000fe200078ec0ff */
[----:B------:R-:W-:Y:S01]  /*5180*/  HFMA2 R99, -RZ, RZ, 0, 0 ;  /* 0x00000000ff637431 */ /* 0x000fe200000001ff */
[----:B------:R-:W-:Y:S01]  /*5190*/  LOP3.LUT R103, R105, 0x2, RZ, 0xc0, !PT ;  /* 0x0000000269677812 */ /* 0x000fe200078ec0ff */
[----:B------:R-:W-:Y:S01]  /*51a0*/  UIADD3 UR4, UPT, UPT, UR48, 0x200, URZ ;  /* 0x0000020030047890 */ /* 0x000fe2000fffe0ff */
[----:B------:R-:W-:Y:S01]  /*51b0*/  LOP3.LUT R104, R3, 0x18, R104, 0xf8, !PT ;  /* 0x0000001803687812 */ /* 0x000fe200078ef868 */
[----:B------:R-:W-:Y:S01]  /*51c0*/  IMAD.MOV.U32 R45, RZ, RZ, RZ ;  /* 0x000000ffff2d7224 */ /* 0x000fe200078e00ff */
[----:B------:R-:W2:Y:S01]  /*51d0*/  LDC R42, c[0x0][0xb0c] ;  /* 0x0002c300ff2a7b82 */ /* 0x000ea20000000800 */
[----:B------:R-:W-:Y:S01]  /*51e0*/  LOP3.LUT R46, R46, 0x600000, RZ, 0xc0, !PT ;  /* 0x006000002e2e7812 */ /* 0x000fe200078ec0ff */
[----:B------:R-:W-:Y:S01]  /*51f0*/  IMAD.MOV.U32 R109, RZ, RZ, RZ ;  /* 0x000000ffff6d7224 */ /* 0x000fe200078e00ff */
[----:B------:R-:W-:Y:S01]  /*5200*/  LOP3.LUT R104, R104, 0xf20, R2, 0xf8, !PT ;  /* 0x00000f2068687812 */ /* 0x000fe200078ef802 */
[----:B------:R-:W-:Y:S01]  /*5210*/  IMAD.U32 R97, RZ, RZ, UR4 ;  /* 0x00000004ff617e24 */ /* 0x000fe2000f8e00ff */
[----:B------:R-:W-:Y:S01]  /*5220*/  LOP3.LUT R105, R105, 0x4, RZ, 0xc0, !PT ;  /* 0x0000000469697812 */ /* 0x000fe200078ec0ff */
[----:B------:R-:W3:Y:S01]  /*5230*/  LDCU.64 UR52, c[0x0][0x348] ;  /* 0x00006900ff3477ac */ /* 0x000ee20008000a00 */
[----:B------:R-:W-:Y:S01]  /*5240*/  MOV R100, RZ ;  /* 0x000000ff00647202 */ /* 0x000fe20000000f00 */
[----:B------:R-:W4:Y:S01]  /*5250*/  LDC R93, c[0x0][0xb20] ;  /* 0x0002c800ff5d7b82 */ /* 0x000f220000000800 */
[----:B------:R-:W3:Y:S01]  /*5260*/  LDS R0, [UR48+0x130] ;  /* 0x00013030ff007984 */ /* 0x000ee20008000800 */
[----:B------:R-:W-:Y:S01]  /*5270*/  IMAD R104, R104, 0x2, R97 ;  /* 0x0000000268687824 */ /* 0x000fe200078e0261 */
[----:B------:R-:W1:Y:S03]  /*5280*/  LDCU.64 UR38, c[0x0][0x888] ;  /* 0x00011100ff2677ac */ /* 0x000e660008000a00 */
[--C-:B------:R-:W-:Y:S01]  /*5290*/  IMAD R103, R103, -0x10, R104.reuse ;  /* 0xfffffff067677824 */ /* 0x100fe200078e0268 */
[----:B------:R-:W1:Y:S01]  /*52a0*/  LDCU.64 UR44, c[0x0][0x890] ;  /* 0x00011200ff2c77ac */ /* 0x000e620008000a00 */
[----:B------:R-:W1:Y:S01]  /*52b0*/  LDC R41, c[0x0][0xb30] ;  /* 0x0002cc00ff297b82 */ /* 0x000e620000000800 */
[----:B------:R-:W-:Y:S01]  /*52c0*/  IMAD R102, R105, -0x10, R104 ;  /* 0xfffffff069667824 */ /* 0x000fe200078e0268 */
[----:B------:R-:W-:Y:S01]  /*52d0*/  UMOV UR49, URZ ;  /* 0x000000ff00317c82 */ /* 0x000fe20008000000 */
[----:B------:R-:W-:-:S05]  /*52e0*/  UMOV UR51, URZ ;  /* 0x000000ff00337c82 */ /* 0x000fca0008000000 */
[----:B------:R-:W1:Y:S08]  /*52f0*/  LDC.64 R88, c[0x0][0xb10] ;  /* 0x0002c400ff587b82 */ /* 0x000e700000000a00 */
[----:B------:R-:W1:Y:S08]  /*5300*/  LDC.64 R38, c[0x0][0xb18] ;  /* 0x0002c600ff267b82 */ /* 0x000e700000000a00 */
[----:B------:R-:W1:Y:S08]  /*5310*/  LDC.64 R36, c[0x0][0xb28] ;  /* 0x0002ca00ff247b82 */ /* 0x000e700000000a00 */
[----:B------:R-:W1:Y:S01]  /*5320*/  LDC.64 R86, c[0x0][0x8b0] ;  /* 0x00022c00ff567b82 */ /* 0x000e620000000a00 */
[----:B---3--:R-:W-:-:S07]  /*5330*/  IMAD.IADD R46, R0, 0x1, R46 ;  /* 0x00000001002e7824 */ /* 0x008fce00078e022e */
[----:B------:R-:W3:Y:S08]  /*5340*/  LDC.64 R84, c[0x0][0x8a8] ;  /* 0x00022a00ff547b82 */ /* 0x000ef00000000a00 */
[----:B--2-4-:R-:W1:Y:S02]  /*5350*/  LDC R94, c[0x0][0x374] ;  /* 0x0000dd00ff5e7b82 */ /* 0x014e640000000800 */
.L_x_143:
[----:B------:R-:W-:Y:S02]  /*5360*/  LEA R0, R109, UR48, 0x3 ;  /* 0x000000306d007c11 */ /* 0x000fe4000f8e18ff */
[----:B------:R-:W-:Y:S02]  /*5370*/  SHF.L.U32 R2, R99, 0x1f, RZ ;  /* 0x0000001f63027819 */ /* 0x000fe400000006ff */
[----:B-1----:R-:W-:Y:S02]  /*5380*/  LEA R16, R109, UR48, 0x4 ;  /* 0x000000306d107c11 */ /* 0x002fe4000f8e20ff */
[----:B------:R-:W2:Y:S02]  /*5390*/  SYNCS.PHASECHK.TRANS64.TRYWAIT P0, [R0+URZ+0x80], R2 ;  /* 0x00008002000075a7 */ /* 0x000ea400080011ff */
[----:B--23--:R-:W-:Y:S05]  /*53a0*/  @!P0 BRA `(.L_x_100) ;  /* 0x0000004800a88947 */ /* 0x00cfea0003800000 */
.L_x_192:
[----:B------:R-:W4:Y:S01]  /*53b0*/  LDC.64 R10, c[0x0][0xb10] ;  /* 0x0002c400ff0a7b82 */ /* 0x000f220000000a00 */
[----:B------:R-:W3:Y:S01]  /*53c0*/  LDS.128 R16, [R16+0x110] ;  /* 0x0001100010107984 */ /* 0x000ee20000000c00 */
[----:B-1----:R-:W-:Y:S01]  /*53d0*/  ISETP.NE.AND P1, PT, R41, 0x1, PT ;  /* 0x000000012900780c */ /* 0x002fe20003f25270 */
[----:B--2---:R-:W-:Y:S01]  /*53e0*/  VIADD R0, R0, 0x90 ;  /* 0x0000009000007836 */ /* 0x004fe20000000000 */
[----:B------:R-:W-:Y:S04]  /*53f0*/  ISETP.GE.AND P0, PT, R40, 0x1, PT ;  /* 0x000000012800780c */ /* 0x000fe80003f06270 */
[----:B------:R-:W1:Y:S01]  /*5400*/  LDC.64 R8, c[0x0][0xb18] ;  /* 0x0002c600ff087b82 */ /* 0x000e620000000a00 */
[----:B------:R-:W-:Y:S01]  /*5410*/  PRMT R0, RZ, 0x654, R0 ;  /* 0x00000654ff007816 */ /* 0x000fe20000000000 */
[----:B------:R-:W-:Y:S01]  /*5420*/  @!PT LDS RZ, [RZ] ;  /* 0x00000000fffff984 */ /* 0x000fe20000000800 */
[----:B------:R-:W-:Y:S01]  /*5430*/  @!PT LDS RZ, [RZ] ;  /* 0x00000000fffff984 */ /* 0x000fe20000000800 */
[----:B------:R-:W-:Y:S01]  /*5440*/  @!PT LDS RZ, [RZ] ;  /* 0x00000000fffff984 */ /* 0x000fe20000000800 */
[----:B------:R-:W-:Y:S01]  /*5450*/  @!PT LDS RZ, [RZ] ;  /* 0x00000000fffff984 */ /* 0x000fe20000000800 */
[----:B------:R2:W-:Y:S06]  /*5460*/  MEMBAR.ALL.CTA ;  /* 0x0000000000007992 */ /* 0x0005ec0000008000 */
[----:B--2---:R-:W2:Y:S01]  /*5470*/  FENCE.VIEW.ASYNC.S ;  /* 0x00000000000073c6 */ /* 0x004ea20000000000 */
[----:B------:R-:W1:Y:S08]  /*5480*/  @!P1 LDC R12, c[0x0][0xb20] ;  /* 0x0002c800ff0c9b82 */ /* 0x000e700000000800 */
[----:B------:R-:W1:Y:S01]  /*5490*/  @!P1 LDC R7, c[0x0][0xb0c] ;  /* 0x0002c300ff079b82 */ /* 0x000e620000000800 */
[----:B--2---:R2:W-:Y:S01]  /*54a0*/  SYNCS.ARRIVE.TRANS64.RED.A1T0 RZ, [R0+URZ], RZ ;  /* 0x000000ff00ff79a7 */ /* 0x0045e200081004ff */
[----:B---3--:R-:W-:Y:S04]  /*54b0*/  LOP3.LUT P4, RZ, R18, 0x1, RZ, 0xc0, !PT ;  /* 0x0000000112ff7812 */ /* 0x008fe8000788c0ff */
[----:B------:R-:W-:Y:S09]  /*54c0*/  P2R R107, PR, RZ, 0x10 ;  /* 0x00000010ff6b7803 */ /* 0x000ff20000000000 */
[----:B------:R-:W-:Y:S02]  /*54d0*/  @P4 MOV R44, R16 ;  /* 0x00000010002c4202 */ /* 0x000fe40000000f00 */
[----:B------:R-:W-:Y:S01]  /*54e0*/  @P4 LOP3.LUT R43, R17, 0xffff, RZ, 0xc0, !PT ;  /* 0x0000ffff112b4812 */ /* 0x000fe200078ec0ff */
[----:B--2-4-:R-:W-:Y:S06]  /*54f0*/  @!P0 BRA `(.L_x_101) ;  /* 0x0000000000a48947 */ /* 0x014fec0003800000 */
[----:B------:R-:W-:Y:S01]  /*5500*/  IMAD.HI.U32 R0, R94, R39, RZ ;  /* 0x000000275e007227 */ /* 0x000fe200078e00ff */
[----:B------:R-:W-:Y:S02]  /*5510*/  ISETP.NE.AND P0, PT, R38, 0x1, PT ;  /* 0x000000012600780c */ /* 0x000fe40003f05270 */
[----:B------:R-:W-:Y:S01]  /*5520*/  ISETP.NE.AND P2, PT, R40, 0x1, PT ;  /* 0x000000012800780c */ /* 0x000fe20003f45270 */
[----:B------:R-:W-:Y:S01]  /*5530*/  IMAD.HI.U32 R4, R95, R88, RZ ;  /* 0x000000585f047227 */ /* 0x000fe200078e00ff */
[----:B------:R-:W-:Y:S02]  /*5540*/  SHF.R.U32.HI R0, RZ, R93, R0 ;  /* 0x0000005dff007219 */ /* 0x000fe40000011600 */
[----:B------:R-:W-:Y:S01]  /*5550*/  ISETP.NE.AND P3, PT, R42, 0x1, PT ;  /* 0x000000012a00780c */ /* 0x000fe20003f65270 */
[----:B------:R-:W-:Y:S01]  /*5560*/  IMAD.HI.U32 R6, R43, R39, RZ ;  /* 0x000000272b067227 */ /* 0x000fe200078e00ff */
[-C--:B------:R-:W-:Y:S02]  /*5570*/  SHF.R.U32.HI R4, RZ, R89.reuse, R4 ;  /* 0x00000059ff047219 */ /* 0x080fe40000011604 */
[----:B------:R-:W-:Y:S01]  /*5580*/  SEL R0, R94, R0, !P0 ;  /* 0x000000005e007207 */ /* 0x000fe20004000000 */
[----:B------:R-:W-:Y:S01]  /*5590*/  IMAD.HI.U32 R5, R44, R88, RZ ;  /* 0x000000582c057227 */ /* 0x000fe200078e00ff */
[----:B------:R-:W-:Y:S03]  /*55a0*/  SEL R4, R95, R4, !P3 ;  /* 0x000000045f047207 */ /* 0x000fe60005800000 */
[-C--:B------:R-:W-:Y:S01]  /*55b0*/  IMAD.HI.U32 R3, R0, R36.reuse, RZ ;  /* 0x0000002400037227 */ /* 0x080fe200078e00ff */
[----:B------:R-:W-:Y:S03]  /*55c0*/  SHF.R.U32.HI R5, RZ, R89, R5 ;  /* 0x00000059ff057219 */ /* 0x000fe60000011605 */
[----:B------:R-:W-:Y:S01]  /*55d0*/  IMAD.HI.U32 R2, R4, R36, RZ ;  /* 0x0000002404027227 */ /* 0x000fe200078e00ff */
[----:B------:R-:W-:Y:S02]  /*55e0*/  @P2 SHF.R.U32.HI R0, RZ, R37, R3 ;  /* 0x00000025ff002219 */ /* 0x000fe40000011603 */
[----:B------:R-:W-:Y:S02]  /*55f0*/  SHF.R.U32.HI R3, RZ, R93, R6 ;  /* 0x0000005dff037219 */ /* 0x000fe40000011606 */
[----:B------:R-:W-:Y:S01]  /*5600*/  @P2 SHF.R.U32.HI R4, RZ, R37, R2 ;  /* 0x00000025ff042219 */ /* 0x000fe20000011602 */
[----:B------:R-:W-:Y:S01]  /*5610*/  IMAD R0, R40, R0, RZ ;  /* 0x0000000028007224 */ /* 0x000fe200078e02ff */
[----:B------:R-:W-:Y:S02]  /*5620*/  SEL R3, R43, R3, !P0 ;  /* 0x000000032b037207 */ /* 0x000fe40004000000 */
[----:B------:R-:W-:Y:S01]  /*5630*/  SEL R2, R44, R5, !P3 ;  /* 0x000000052c027207 */ /* 0x000fe20005800000 */
[----:B------:R-:W-:Y:S01]  /*5640*/  IMAD R5, R40, R4, RZ ;  /* 0x0000000428057224 */ /* 0x000fe200078e02ff */
[C---:B------:R-:W-:Y:S01]  /*5650*/  ISETP.GE.AND P0, PT, R3.reuse, R0, PT ;  /* 0x000000000300720c */ /* 0x040fe20003f06270 */
[C---:B------:R-:W-:Y:S03]  /*5660*/  IMAD.HI.U32 R0, R3.reuse, R36, RZ ;  /* 0x0000002403007227 */ /* 0x040fe600078e00ff */
[C---:B------:R-:W-:Y:S02]  /*5670*/  ISETP.GE.OR P0, PT, R2.reuse, R5, P0 ;  /* 0x000000050200720c */ /* 0x040fe40000706670 */
[----:B------:R-:W-:Y:S04]  /*5680*/  SHF.R.U32.HI R0, RZ, R37, R0 ;  /* 0x00000025ff007219 */ /* 0x000fe80000011600 */
[C---:B------:R-:W-:Y:S05]  /*5690*/  SEL R6, R3.reuse, R0, !P2 ;  /* 0x0000000003067207 */ /* 0x040fea0005000000 */
        /* <DEDUP_REMOVED lines=14> */
[----:B------:R-:W-:Y:S07]  /*5780*/  IMAD R43, R3, R38, R43 ;  /* 0x00000026032b7224 */ /* 0x000fee00078e022b */
.L_x_101:
[----:B-1----:R-:W-:Y:S01]  /*5790*/  @!P1 ISETP.NE.AND P0, PT, R8, 0x1, PT ;  /* 0x000000010800980c */ /* 0x002fe20003f05270 */
[----:B------:R-:W-:Y:S01]  /*57a0*/  @!P1 IMAD.HI.U32 R2, R43, R9, RZ ;  /* 0x000000092b029227 */ /* 0x000fe200078e00ff */
[----:B------:R-:W-:Y:S01]  /*57b0*/  R2UR UR42, R14 ;  /* 0x000000000e2a72ca */ /* 0x000fe200000e0000 */
[----:B------:R-:W-:Y:S01]  /*57c0*/  BSSY.RECONVERGENT B6, `(.L_x_102) ;  /* 0x0000031000067945 */ /* 0x000fe20003800200 */
[----:B------:R-:W-:Y:S01]  /*57d0*/  R2UR UR41, R15 ;  /* 0x000000000f2972ca */ /* 0x000fe200000e0000 */
[C---:B------:R-:W-:Y:S01]  /*57e0*/  @!P1 IMAD.HI.U32 R0, R44.reuse, R10, RZ ;  /* 0x0000000a2c009227 */ /* 0x040fe200078e00ff */
[----:B------:R-:W-:Y:S02]  /*57f0*/  @!P1 SHF.R.U32.HI R2, RZ, R12, R2 ;  /* 0x0000000cff029219 */ /* 0x000fe40000011602 */
[----:B------:R-:W-:Y:S01]  /*5800*/  @!P1 ISETP.NE.AND P2, PT, R7, 0x1, PT ;  /* 0x000000010700980c */ /* 0x000fe20003f45270 */
[----:B------:R-:W-:Y:S01]  /*5810*/  VIADD R109, R109, 0x1 ;  /* 0x000000016d6d7836 */ /* 0x000fe20000000000 */
[----:B------:R-:W-:Y:S02]  /*5820*/  @!P1 SEL R2, R43, R2, !P0 ;  /* 0x000000022b029207 */ /* 0x000fe40004000000 */
[----:B------:R-:W-:Y:S02]  /*5830*/  @!P1 SHF.R.U32.HI R0, RZ, R11, R0 ;  /* 0x0000000bff009219 */ /* 0x000fe40000011600 */
[----:B------:R-:W-:Y:S01]  /*5840*/  LOP3.LUT P0, RZ, R97, 0x1b0, RZ, 0xc0, !PT ;  /* 0x000001b061ff7812 */ /* 0x000fe2000780c0ff */
[----:B------:R-:W-:Y:S01]  /*5850*/  USHF.L.U32 UR42, UR42, 0x7, URZ ;  /* 0x000000072a2a7899 */ /* 0x000fe200080006ff */
[----:B------:R-:W-:Y:S01]  /*5860*/  @!P1 SEL R3, R44, R0, !P2 ;  /* 0x000000002c039207 */ /* 0x000fe20005000000 */
[----:B------:R-:W-:Y:S01]  /*5870*/  USHF.L.U32 UR41, UR41, 0x7, URZ ;  /* 0x0000000729297899 */ /* 0x000fe200080006ff */
[----:B------:R-:W-:Y:S03]  /*5880*/  @P4 SHF.R.U32.HI R98, RZ, 0x10, R17 ;  /* 0x00000010ff624819 */ /* 0x000fe60000011611 */
[----:B------:R-:W-:Y:S02]  /*5890*/  @!P1 IMAD.IADD R0, R2, 0x1, -R3 ;  /* 0x0000000102009824 */ /* 0x000fe400078e0a03 */
[----:B------:R-:W-:Y:S02]  /*58a0*/  @!P1 IMAD.IADD R2, R3, 0x1, -R2 ;  /* 0x0000000103029824 */ /* 0x000fe400078e0a02 */
[----:B------:R-:W-:Y:S02]  /*58b0*/  @!P1 IMAD R44, R0, R7, R44 ;  /* 0x00000007002c9224 */ /* 0x000fe400078e022c */
[----:B------:R-:W-:Y:S01]  /*58c0*/  @!P1 IMAD R43, R2, R8, R43 ;  /* 0x00000008022b9224 */ /* 0x000fe200078e022b */
[----:B------:R-:W-:Y:S06]  /*58d0*/  @!P0 BRA `(.L_x_103) ;  /* 0x00000000007c8947 */ /* 0x000fec0003800000 */
[----:B------:R-:W1:Y:S01]  /*58e0*/  LDCU.64 UR8, c[0x4][0x80] ;  /* 0x01001000ff0877ac */ /* 0x000e620008000a00 */
[----:B------:R-:W-:Y:S01]  /*58f0*/  MOV R2, 0x0 ;  /* 0x0000000000027802 */ /* 0x000fe20000000f00 */
[----:B------:R-:W-:Y:S02]  /*5900*/  HFMA2 R12, -RZ, RZ, 0, 5.9604644775390625e-08 ;  /* 0x00000001ff0c7431 */ /* 0x000fe400000001ff */
[----:B------:R-:W-:Y:S01]  /*5910*/  IMAD.MOV.U32 R8, RZ, RZ, 0x70 ;  /* 0x00000070ff087424 */ /* 0x000fe200078e00ff */
[----:B------:R2:W3:Y:S01]  /*5920*/  LDC.64 R14, c[0x4][R2] ;  /* 0x01000000020e7b82 */ /* 0x0004e20000000a00 */
[----:B------:R-:W4:Y:S01]  /*5930*/  LDCU.64 UR6, c[0x4][0x88] ;  /* 0x01001100ff0677ac */ /* 0x000f220008000a00 */
[----:B------:R-:W-:Y:S01]  /*5940*/  IMAD.MOV.U32 R13, RZ, RZ, RZ ;  /* 0x000000ffff0d7224 */ /* 0x000fe200078e00ff */
[----:B------:R-:W2:Y:S01]  /*5950*/  LDCU.64 UR4, c[0x4][0x8] ;  /* 0x01000100ff0477ac */ /* 0x000ea20008000a00 */
[----:B-1----:R-:W-:Y:S01]  /*5960*/  MOV R5, UR9 ;  /* 0x0000000900057c02 */ /* 0x002fe20008000f00 */
[----:B------:R-:W-:Y:S01]  /*5970*/  IMAD.U32 R4, RZ, RZ, UR8 ;  /* 0x00000008ff047e24 */ /* 0x000fe2000f8e00ff */
[----:B----4-:R-:W-:Y:S01]  /*5980*/  MOV R7, UR7 ;  /* 0x0000000700077c02 */ /* 0x010fe20008000f00 */
[----:B------:R-:W-:Y:S01]  /*5990*/  IMAD.U32 R6, RZ, RZ, UR6 ;  /* 0x00000006ff067e24 */ /* 0x000fe2000f8e00ff */
[----:B--2---:R-:W-:Y:S01]  /*59a0*/  MOV R11, UR5 ;  /* 0x00000005000b7c02 */ /* 0x004fe20008000f00 */
[----:B------:R-:W-:Y:S02]  /*59b0*/  IMAD.U32 R10, RZ, RZ, UR4 ;  /* 0x00000004ff0a7e24 */ /* 0x000fe4000f8e00ff */
[----:B------:R-:W-:Y:S07]  /*59c0*/  LEPC R20, `(.L_x_104) ;  /* 0x000000001014794e */ /* 0x000fee0000000000 */
[----:B---3-5:R-:W-:Y:S05]  /*59d0*/  CALL.ABS.NOINC R14 ;  /* 0x000000000e007343 */ /* 0x028fea0003c00000 */
.L_x_104:
[----:B------:R-:W1:Y:S01]  /*59e0*/  LDCU.64 UR8, c[0x4][0x80] ;  /* 0x01001000ff0877ac */ /* 0x000e620008000a00 */
[----:B------:R-:W2:Y:S01]  /*59f0*/  LDC.64 R2, c[0x4][R2] ;  /* 0x0100000002027b82 */ /* 0x000ea20000000a00 */
[----:B------:R-:W-:Y:S02]  /*5a00*/  HFMA2 R12, -RZ, RZ, 0, 5.9604644775390625e-08 ;  /* 0x00000001ff0c7431 */ /* 0x000fe400000001ff */
[----:B------:R-:W-:Y:S02]  /*5a10*/  IMAD.MOV.U32 R8, RZ, RZ, 0x70 ;  /* 0x00000070ff087424 */ /* 0x000fe400078e00ff */
[----:B------:R-:W-:Y:S01]  /*5a20*/  IMAD.MOV.U32 R13, RZ, RZ, RZ ;  /* 0x000000ffff0d7224 */ /* 0x000fe200078e00ff */
[----:B------:R-:W3:Y:S01]  /*5a30*/  LDCU.64 UR6, c[0x4][0x88] ;  /* 0x01001100ff0677ac */ /* 0x000ee20008000a00 */
[----:B------:R-:W4:Y:S01]  /*5a40*/  LDCU.64 UR4, c[0x4][0x8] ;  /* 0x01000100ff0477ac */ /* 0x000f220008000a00 */
[----:B-1----:R-:W-:Y:S02]  /*5a50*/  MOV R4, UR8 ;  /* 0x0000000800047c02 */ /* 0x002fe40008000f00 */
[----:B------:R-:W-:Y:S02]  /*5a60*/  MOV R5, UR9 ;  /* 0x0000000900057c02 */ /* 0x000fe40008000f00 */
[----:B---3--:R-:W-:Y:S01]  /*5a70*/  MOV R7, UR7 ;  /* 0x0000000700077c02 */ /* 0x008fe20008000f00 */
[----:B------:R-:W-:Y:S01]  /*5a80*/  IMAD.U32 R6, RZ, RZ, UR6 ;  /* 0x00000006ff067e24 */ /* 0x000fe2000f8e00ff */
[----:B----4-:R-:W-:Y:S01]  /*5a90*/  MOV R11, UR5 ;  /* 0x00000005000b7c02 */ /* 0x010fe20008000f00 */
[----:B------:R-:W-:Y:S02]  /*5aa0*/  IMAD.U32 R10, RZ, RZ, UR4 ;  /* 0x00000004ff0a7e24 */ /* 0x000fe4000f8e00ff */
[----:B------:R-:W-:Y:S07]  /*5ab0*/  LEPC R20, `(.L_x_103) ;  /* 0x000000001014794e */ /* 0x000fee0000000000 */
[----:B--2---:R-:W-:Y:S05]  /*5ac0*/  CALL.ABS.NOINC R2 ;  /* 0x0000000002007343 */ /* 0x004fea0003c00000 */
.L_x_103:
[----:B------:R-:W-:Y:S05]  /*5ad0*/  BSYNC.RECONVERGENT B6 ;  /* 0x0000000000067941 */ /* 0x000fea0003800200 */
.L_x_102:
[----:B------:R-:W-:Y:S01]  /*5ae0*/  ISETP.NE.U32.AND P4, PT, R86, RZ, PT ;  /* 0x000000ff5600720c */ /* 0x000fe20003f85070 */
[----:B------:R-:W-:Y:S01]  /*5af0*/  UISETP.NE.AND UP2, UPT, UR50, URZ, UPT ;  /* 0x000000ff3200728c */ /* 0x000fe2000bf45270 */
[----:B------:R-:W-:Y:S01]  /*5b00*/  ISETP.NE.U32.AND P2, PT, RZ, UR38, PT ;  /* 0x00000026ff007c0c */ /* 0x000fe2000bf45070 */
[----:B------:R-:W-:Y:S01]  /*5b10*/  UISETP.NE.U32.AND UP1, UPT, UR44, URZ, UPT ;  /* 0x000000ff2c00728c */ /* 0x000fe2000bf25070 */
[----:B------:R-:W-:Y:S01]  /*5b20*/  ISETP.NE.AND.EX P4, PT, R87, RZ, PT, P4 ;  /* 0x000000ff5700720c */ /* 0x000fe20003f85340 */
[----:B------:R-:W-:Y:S01]  /*5b30*/  UPLOP3.LUT UP0, UPT, UPT, UPT, UPT, 0x40, 0x4 ;  /* 0x000000000004789c */ /* 0x000fe20003f0e870 */
[----:B------:R-:W-:Y:S01]  /*5b40*/  ISETP.NE.AND.EX P2, PT, RZ, UR39, PT, P2 ;  /* 0x00000027ff007c0c */ /* 0x000fe2000bf45320 */
[----:B------:R-:W-:Y:S01]  /*5b50*/  UISETP.NE.AND.EX UP1, UPT, UR45, URZ, UPT, UP1 ;  /* 0x000000ff2d00728c */ /* 0x000fe2000bf25310 */
[----:B------:R-:W-:Y:S04]  /*5b60*/  PLOP3.LUT P1, PT, PT, PT, UP2, 0x80, 0x8 ;  /* 0x000000000008781c */ /* 0x000fe80003f2f028 */
[----:B------:R-:W-:Y:S06]  /*5b70*/  @UP2 UPLOP3.LUT UP0, UPT, UPT, UPT, UP1, 0x80, 0x8 ;  /* 0x000000000008289c */ /* 0x000fec0003f0f010 */
[----:B------:R-:W-:Y:S01]  /*5b80*/  PLOP3.LUT P0, PT, PT, PT, UP0, 0x80, 0x8 ;  /* 0x000000000008781c */ /* 0x000fe20003f0f008 */
[----:B------:R-:W-:Y:S01]  /*5b90*/  @!UPT UIADD3 URZ, UPT, UPT, URZ, URZ, URZ ;  /* 0x000000fffffff290 */ /* 0x000fe2000fffe0ff */
[----:B------:R-:W-:Y:S11]  /*5ba0*/  BRA.U !UP1, `(.L_x_105) ;  /* 0x0000000109387547 */ /* 0x000ff6000b800000 */
[----:B------:R-:W-:Y:S01]  /*5bb0*/  UISETP.NE.U32.AND UP0, UPT, UR38, URZ, UPT ;  /* 0x000000ff2600728c */ /* 0x000fe2000bf05070 */
[----:B------:R-:W-:Y:S02]  /*5bc0*/  HFMA2 R0, -RZ, RZ, 0, 5.9604644775390625e-08 ;  /* 0x00000001ff007431 */ /* 0x000fe400000001ff */
[----:B------:R-:W-:Y:S01]  /*5bd0*/  IMAD.MOV.U32 R92, RZ, RZ, 0x1 ;  /* 0x00000001ff5c7424 */ /* 0x000fe200078e00ff */
[----:B------:R-:W-:Y:S06]  /*5be0*/  UISETP.NE.AND.EX UP0, UPT, UR39, URZ, UPT, UP0 ;  /* 0x000000ff2700728c */ /* 0x000fec000bf05300 */
[----:B------:R-:W-:Y:S05]  /*5bf0*/  PLOP3.LUT P3, PT, PT, PT, UP0, 0x80, 0x8 ;  /* 0x000000000008781c */ /* 0x000fea0003f6f008 */
[----:B------:R-:W1:Y:S01]  /*5c00*/  @UP0 LDCU.64 UR6, c[0x0][0x888] ;  /* 0x00011100ff0607ac */ /* 0x000e620008000a00 */
[----:B------:R-:W-:Y:S07]  /*5c10*/  @UP0 UIMAD UR4, UR36, UR44, URZ ;  /* 0x0000002c240402a4 */ /* 0x000fee000f8e02ff */
[----:B------:R-:W-:Y:S01]  /*5c20*/  @!P3 PRMT R92, R0, 0x7610, R92 ;  /* 0x00007610005cb816 */ /* 0x000fe2000000005c */
[----:B-1----:R-:W-:Y:S03]  /*5c30*/  @UP0 UIMAD.WIDE UR6, UR4, 0x4, UR6 ;  /* 0x00000004040608a5 */ /* 0x002fe6000f8e0206 */
[----:B------:R-:W1:Y:S03]  /*5c40*/  @!UP0 LDCU UR4, c[0x0][0x880] ;  /* 0x00011000ff0487ac */ /* 0x000e660008000800 */
[----:B------:R-:W-:Y:S01]  /*5c50*/  IMAD.U32 R2, RZ, RZ, UR6 ;  /* 0x00000006ff027e24 */ /* 0x000fe2000f8e00ff */
[----:B------:R-:W-:Y:S05]  /*5c60*/  MOV R3, UR7 ;  /* 0x0000000700037c02 */ /* 0x000fea0008000f00 */
[----:B-----5:R2:W5:Y:S02]  /*5c70*/  @P3 LDG.E R49, desc[UR46][R2.64] ;  /* 0x0000002e02313981 */ /* 0x020564000c1e1900 */
[----:B-12---:R-:W-:Y:S02]  /*5c80*/  @!P3 IMAD.U32 R49, RZ, RZ, UR4 ;  /* 0x00000004ff31be24 */ /* 0x006fe4000f8e00ff */
.L_x_105:
[----:B------:R-:W-:Y:S05]  /*5c90*/  @!P4 BRA `(.L_x_106) ;  /* 0x000000000020c947 */ /* 0x000fea0003800000 */
[----:B------:R-:W-:Y:S04]  /*5ca0*/  ISETP.NE.U32.AND P3, PT, R84, RZ, PT ;  /* 0x000000ff5400720c */ /* 0x000fe80003f65070 */
[----:B------:R-:W-:Y:S11]  /*5cb0*/  ISETP.NE.AND.EX P3, PT, R85, RZ, PT, P3 ;  /* 0x000000ff5500720c */ /* 0x000ff60003f65330 */
[----:B------:R-:W-:Y:S02]  /*5cc0*/  @!UPT UIADD3 URZ, UPT, UPT, URZ, URZ, URZ ;  /* 0x000000fffffff290 */ /* 0x000fe4000fffe0ff */
[----:B------:R-:W1:Y:S01]  /*5cd0*/  @P3 LDC.64 R2, c[0x0][0x8a8] ;  /* 0x00022a00ff023b82 */ /* 0x000e620000000a00 */
[----:B------:R-:W-:Y:S04]  /*5ce0*/  @P3 IMAD R0, R86, UR36, RZ ;  /* 0x0000002456003c24 */ /* 0x000fe8000f8e02ff */
[----:B-1----:R-:W-:Y:S05]  /*5cf0*/  @P3 IMAD.WIDE R2, R0, 0x4, R2 ;  /* 0x0000000400023825 */ /* 0x002fea00078e0202 */
[----:B-----5:R1:W5:Y:S02]  /*5d00*/  @P3 LDG.E R47, desc[UR46][R2.64] ;  /* 0x0000002e022f3981 */ /* 0x020364000c1e1900 */
[----:B-1----:R-:W2:Y:S02]  /*5d10*/  @!P3 LDC R47, c[0x0][0x8a0] ;  /* 0x00022800ff2fbb82 */ /* 0x002ea40000000800 */
.L_x_106:
[----:B-----5:R-:W-:Y:S01]  /*5d20*/  FSETP.NEU.AND P3, PT, R49, RZ, PT ;  /* 0x000000ff3100720b */ /* 0x020fe20003f6d000 */
[----:B------:R-:W-:Y:S01]  /*5d30*/  BSSY B1, `(.L_x_107) ;  /* 0x0000039000017945 */ /* 0x000fe20003800000 */
[----:B------:R-:W-:Y:S01]  /*5d40*/  SEL R3, RZ, 0xffffffff, P2 ;  /* 0xffffffffff037807 */ /* 0x000fe20001000000 */
[----:B------:R-:W-:Y:S01]  /*5d50*/  IMAD.MOV.U32 R61, RZ, RZ, 0x1 ;  /* 0x00000001ff3d7424 */ /* 0x000fe200078e00ff */
[----:B------:R-:W-:Y:S01]  /*5d60*/  @P1 LOP3.LUT P2, RZ, R92, 0xff, RZ, 0xc0, !PT ;  /* 0x000000ff5cff1812 */ /* 0x000fe2000784c0ff */
[----:B------:R-:W-:Y:S01]  /*5d70*/  IMAD R48, R45, 0x80, R46 ;  /* 0x000000802d307824 */ /* 0x000fe200078e022e */
[----:B------:R-:W-:Y:S01]  /*5d80*/  @P1 SEL R0, RZ, 0xffffffff, P3 ;  /* 0xffffffffff001807 */ /* 0x000fe20001800000 */
[----:B------:R-:W-:Y:S01]  /*5d90*/  IMAD R110, R105, -0x10, R103 ;  /* 0xfffffff0696e7824 */ /* 0x000fe200078e0267 */
[----:B------:R-:W-:Y:S01]  /*5da0*/  LOP3.LUT R101, R101, 0x1, RZ, 0x3c, !PT ;  /* 0x0000000165657812 */ /* 0x000fe200078e3cff */
[----:B------:R-:W-:Y:S01]  /*5db0*/  IMAD.MOV.U32 R60, RZ, RZ, RZ ;  /* 0x000000ffff3c7224 */ /* 0x000fe200078e00ff */
[----:B------:R-:W-:Y:S02]  /*5dc0*/  @P0 SEL R0, R3, R0, !P2 ;  /* 0x0000000003000207 */ /* 0x000fe40005000000 */
[----:B------:R-:W-:Y:S02]  /*5dd0*/  CS2R R82, SRZ ;  /* 0x0000000000527805 */ /* 0x000fe4000001ff00 */
[----:B------:R-:W-:Y:S02]  /*5de0*/  LEA R112, R45, UR48, 0x3 ;  /* 0x000000302d707c11 */ /* 0x000fe4000f8e18ff */
[----:B------:R-:W-:Y:S02]  /*5df0*/  CS2R R80, SRZ ;  /* 0x0000000000507805 */ /* 0x000fe4000001ff00 */
[----:B------:R-:W-:Y:S02]  /*5e00*/  @P1 LOP3.LUT R0, R0, 0x1, RZ, 0xc0, !PT ;  /* 0x0000000100001812 */ /* 0x000fe400078ec0ff */
[----:B------:R-:W-:Y:S02]  /*5e10*/  CS2R R74, SRZ ;  /* 0x00000000004a7805 */ /* 0x000fe4000001ff00 */
[----:B------:R-:W-:Y:S02]  /*5e20*/  PLOP3.LUT P2, PT, PT, PT, UP1, 0x80, 0x8 ;  /* 0x000000000008781c */ /* 0x000fe40003f4f018 */
[----:B------:R-:W-:Y:S02]  /*5e30*/  CS2R R72, SRZ ;  /* 0x0000000000487805 */ /* 0x000fe4000001ff00 */
[----:B------:R-:W-:Y:S02]  /*5e40*/  ISETP.NE.U32.OR P5, PT, R0, 0x1, !P1 ;  /* 0x000000010000780c */ /* 0x000fe40004fa5470 */
[----:B------:R-:W-:Y:S02]  /*5e50*/  CS2R R66, SRZ ;  /* 0x0000000000427805 */ /* 0x000fe4000001ff00 */
[----:B------:R-:W-:Y:S02]  /*5e60*/  LOP3.LUT P4, R108, R92, 0xff, RZ, 0xc0, !PT ;  /* 0x000000ff5c6c7812 */ /* 0x000fe4000788c0ff */
[----:B------:R-:W-:Y:S02]  /*5e70*/  CS2R R64, SRZ ;  /* 0x0000000000407805 */ /* 0x000fe4000001ff00 */
[----:B------:R-:W-:Y:S02]  /*5e80*/  SEL R2, RZ, 0xffffffff, P3 ;  /* 0xffffffffff027807 */ /* 0x000fe40001800000 */
[----:B------:R-:W-:Y:S02]  /*5e90*/  CS2R R58, SRZ ;  /* 0x00000000003a7805 */ /* 0x000fe4000001ff00 */
[----:B------:R-:W-:Y:S02]  /*5ea0*/  P2R R111, PR, RZ, 0x20 ;  /* 0x00000020ff6f7803 */ /* 0x000fe40000000000 */
[----:B------:R-:W-:Y:S02]  /*5eb0*/  CS2R R56, SRZ ;  /* 0x0000000000387805 */ /* 0x000fe4000001ff00 */
[----:B------:R-:W-:Y:S02]  /*5ec0*/  @P2 SEL R2, R3, R2, !P4 ;  /* 0x0000000203022207 */ /* 0x000fe40006000000 */
[----:B------:R-:W-:Y:S02]  /*5ed0*/  @P5 SHF.L.U32 R0, R101, 0x1f, RZ ;  /* 0x0000001f65005819 */ /* 0x000fe400000006ff */
[----:B------:R-:W-:Y:S02]  /*5ee0*/  LOP3.LUT R2, R2, 0x1, RZ, 0xc0, !PT ;  /* 0x0000000102027812 */ /* 0x000fe400078ec0ff */
[----:B------:R1:W3:Y:S02]  /*5ef0*/  @P5 SYNCS.PHASECHK.TRANS64.TRYWAIT P1, [UR48+0x30], R0 ;  /* 0x00003000ff0055a7 */ /* 0x0002e40008021130 */
[----:B------:R-:W-:Y:S04]  /*5f00*/  ISETP.NE.U32.AND P2, PT, R2, 0x1, PT ;  /* 0x000000010200780c */ /* 0x000fe80003f45070 */
[----:B------:R-:W-:Y:S02]  /*5f10*/  P2R R62, PR, RZ, 0x4 ;  /* 0x00000004ff3e7803 */ /* 0x000fe40000000000 */
[----:B-1----:R-:W-:Y:S04]  /*5f20*/  SHF.L.U32 R0, R100, 0x1f, RZ ;  /* 0x0000001f64007819 */ /* 0x002fe800000006ff */
[----:B------:R1:W4:Y:S01]  /*5f30*/  SYNCS.PHASECHK.TRANS64.TRYWAIT P0, [R112+URZ+0xa0], R0 ;  /* 0x0000a000700075a7 */ /* 0x00032200080011ff */
[----:B---3--:R-:W-:Y:S01]  /*5f40*/  @P5 SEL R61, RZ, 0x1, !P1 ;  /* 0x00000001ff3d5807 */ /* 0x008fe20004800000 */
[----:B-1----:R-:W-:Y:S06]  /*5f50*/  @!P5 BRA `(.L_x_108) ;  /* 0x000000000058d947 */ /* 0x002fec0003800000 */
[----:B------:R-:W-:Y:S01]  /*5f60*/  IMAD.MOV.U32 R83, RZ, RZ, RZ ;  /* 0x000000ffff537224 */ /* 0x000fe200078e00ff */
[----:B------:R-:W-:Y:S01]  /*5f70*/  ISETP.NE.AND P1, PT, R61, RZ, PT ;  /* 0x000000ff3d00720c */ /* 0x000fe20003f25270 */
[----:B------:R-:W-:Y:S01]  /*5f80*/  BSSY B0, `(.L_x_109) ;  /* 0x000000c000007945 */ /* 0x000fe20003800000 */
[----:B------:R-:W-:Y:S02]  /*5f90*/  CS2R R58, SRZ ;  /* 0x00000000003a7805 */ /* 0x000fe4000001ff00 */
[----:B------:R-:W-:Y:S02]  /*5fa0*/  CS2R R56, SRZ ;  /* 0x0000000000387805 */ /* 0x000fe4000001ff00 */
[----:B------:R-:W-:Y:S02]  /*5fb0*/  CS2R R66, SRZ ;  /* 0x0000000000427805 */ /* 0x000fe4000001ff00 */
[----:B------:R-:W-:Y:S02]  /*5fc0*/  CS2R R64, SRZ ;  /* 0x0000000000407805 */ /* 0x000fe4000001ff00 */
[----:B------:R-:W-:Y:S02]  /*5fd0*/  CS2R R74, SRZ ;  /* 0x00000000004a7805 */ /* 0x000fe4000001ff00 */
[----:B------:R-:W-:Y:S02]  /*5fe0*/  CS2R R72, SRZ ;  /* 0x0000000000487805 */ /* 0x000fe4000001ff00 */
[----:B------:R-:W-:Y:S01]  /*5ff0*/  CS2R R80, SRZ ;  /* 0x0000000000507805 */ /* 0x000fe2000001ff00 */
[----:B------:R-:W-:Y:S06]  /*6000*/  @P1 BRA `(.L_x_110) ;  /* 0x00000000000c1947 */ /* 0x000fec0003800000 */
[----:B------:R-:W-:Y:S04]  /*6010*/  SHF.L.U32 R3, R101, 0x1f, RZ ;  /* 0x0000001f65037819 */ /* 0x000fe800000006ff */
[----:B------:R-:W1:Y:S02]  /*6020*/  SYNCS.PHASECHK.TRANS64.TRYWAIT P1, [UR48+0x30], R3 ;  /* 0x00003003ff0075a7 */ /* 0x000e640008021130 */
[----:B-1----:R-:W-:Y:S05]  /*6030*/  @!P1 BRA `(.L_x_111) ;  /* 0x0000003c00989947 */ /* 0x002fea0003800000 */
.L_x_110:
[----:B------:R-:W-:Y:S05]  /*6040*/  BSYNC B0 ;  /* 0x0000000000007941 */ /* 0x000fea0003800000 */
.L_x_109:
[----:B------:R-:W-:Y:S01]  /*6050*/  ISETP.NE.AND P1, PT, R62, RZ, PT ;  /* 0x000000ff3e00720c */ /* 0x000fe20003f25270 */
[----:B------:R-:W-:Y:S11]  /*6060*/  HFMA2 R60, -RZ, RZ, 0, 5.9604644775390625e-08 ;  /* 0x00000001ff3c7431 */ /* 0x000ff600000001ff */
[----:B------:R-:W-:Y:S01]  /*6070*/  @!UPT UIADD3 URZ, UPT, UPT, URZ, URZ, URZ ;  /* 0x000000fffffff290 */ /* 0x000fe2000fffe0ff */
[----:B------:R3:W1:Y:S04]  /*6080*/  @P1 LDS.128 R56, [R104] ;  /* 0x0000000068381984 */ /* 0x0006680000000c00 */
[----:B------:R3:W1:Y:S04]  /*6090*/  @P1 LDS.128 R64, [R103+0x10] ;  /* 0x0000100067401984 */ /* 0x0006680000000c00 */
[----:B------:R3:W1:Y:S04]  /*60a0*/  @P1 LDS.128 R72, [R102+0x20] ;  /* 0x0000200066481984 */ /* 0x0006680000000c00 */
[----:B------:R3:W1:Y:S02]  /*60b0*/  @P1 LDS.128 R80, [R110+0x30] ;  /* 0x000030006e501984 */ /* 0x0006640000000c00 */
.L_x_108:
[----:B------:R-:W-:Y:S05]  /*60c0*/  BSYNC B1 ;  /* 0x0000000000017941 */ /* 0x000fea0003800000 */
.L_x_107:
[----:B-1----:R-:W-:Y:S04]  /*60d0*/  SHF.R.U32.HI R2, RZ, 0x15, R48 ;  /* 0x00000015ff027819 */ /* 0x002fe80000011630 */
[----:B------:R-:W-:Y:S01]  /*60e0*/  LOP3.LUT P1, RZ, R2, 0x3, R96, 0x48, !PT ;  /* 0x0000000302ff7812 */ /* 0x000fe20007824860 */
[----:B------:R-:W-:Y:S01]  /*60f0*/  @!UPT UIADD3 URZ, UPT, UPT, URZ, URZ, URZ ;  /* 0x000000fffffff290 */ /* 0x000fe2000fffe0ff */
[----:B----4-:R-:W-:Y:S11]  /*6100*/  @P0 BRA `(.L_x_112) ;  /* 0x0000000000080947 */ /* 0x010ff60003800000 */
[----:B------:R-:W1:Y:S02]  /*6110*/  SYNCS.PHASECHK.TRANS64.TRYWAIT P0, [R112+URZ+0xa0], R0 ;  /* 0x0000a000700075a7 */ /* 0x000e6400080011ff */
[----:B-1----:R-:W-:Y:S05]  /*6120*/  @!P0 BRA `(.L_x_113) ;  /* 0x0000003c00748947 */ /* 0x002fea0003800000 */
.L_x_112:
[----:B------:R-:W-:Y:S05]  /*6130*/  @!P1 BRA `(.L_x_114) ;  /* 0x0000000000409947 */ /* 0x000fea0003800000 */
[----:B------:R-:W4:Y:S01]  /*6140*/  LDCU.64 UR8, c[0x4][0x70] ;  /* 0x01000e00ff0877ac */ /* 0x000f220008000a00 */
[----:B------:R-:W-:Y:S01]  /*6150*/  MOV R3, 0x0 ;  /* 0x0000000000037802 */ /* 0x000fe20000000f00 */
[----:B------:R-:W-:Y:S02]  /*6160*/  HFMA2 R12, -RZ, RZ, 0, 5.9604644775390625e-08 ;  /* 0x00000001ff0c7431 */ /* 0x000fe400000001ff */
[----:B------:R-:W-:Y:S02]  /*6170*/  IMAD.MOV.U32 R8, RZ, RZ, 0x192 ;  /* 0x00000192ff087424 */ /* 0x000fe400078e00ff */
[----:B------:R-:W-:Y:S01]  /*6180*/  IMAD.MOV.U32 R13, RZ, RZ, RZ ;  /* 0x000000ffff0d7224 */ /* 0x000fe200078e00ff */
[----:B------:R-:W5:Y:S01]  /*6190*/  LDCU.64 UR6, c[0x4][0x78] ;  /* 0x01000f00ff0677ac */ /* 0x000f620008000a00 */
[----:B------:R-:W1:Y:S01]  /*61a0*/  LDC.64 R2, c[0x4][R3] ;  /* 0x0100000003027b82 */ /* 0x000e620000000a00 */
[----:B------:R-:W2:Y:S01]  /*61b0*/  LDCU.64 UR4, c[0x4][0x10] ;  /* 0x01000200ff0477ac */ /* 0x000ea20008000a00 */
[----:B----4-:R-:W-:Y:S01]  /*61c0*/  MOV R5, UR9 ;  /* 0x0000000900057c02 */ /* 0x010fe20008000f00 */
[----:B------:R-:W-:Y:S01]  /*61d0*/  IMAD.U32 R4, RZ, RZ, UR8 ;  /* 0x00000008ff047e24 */ /* 0x000fe2000f8e00ff */
[----:B-----5:R-:W-:Y:S01]  /*61e0*/  MOV R7, UR7 ;  /* 0x0000000700077c02 */ /* 0x020fe20008000f00 */
[----:B------:R-:W-:Y:S01]  /*61f0*/  IMAD.U32 R6, RZ, RZ, UR6 ;  /* 0x00000006ff067e24 */ /* 0x000fe2000f8e00ff */
[----:B--2---:R-:W-:Y:S01]  /*6200*/  MOV R11, UR5 ;  /* 0x00000005000b7c02 */ /* 0x004fe20008000f00 */
[----:B------:R-:W-:Y:S02]  /*6210*/  IMAD.U32 R10, RZ, RZ, UR4 ;  /* 0x00000004ff0a7e24 */ /* 0x000fe4000f8e00ff */
[----:B------:R-:W-:Y:S07]  /*6220*/  LEPC R20, `(.L_x_114) ;  /* 0x000000001014794e */ /* 0x000fee0000000000 */
[----:B-1-3--:R-:W-:Y:S05]  /*6230*/  CALL.ABS.NOINC R2 ;  /* 0x0000000002007343 */ /* 0x00afea0003c00000 */
.L_x_114:
[----:B------:R-:W-:Y:S05]  /*6240*/  WARPSYNC.ALL ;  /* 0x0000000000007948 */ /* 0x000fea0003800000 */
[----:B------:R-:W-:Y:S01]  /*6250*/  R2UR UR4, R48 ;  /* 0x00000000300472ca */ /* 0x000fe200000e0000 */
[--C-:B------:R-:W-:Y:S01]  /*6260*/  HADD2.F32 R50, -RZ, R56.reuse.H0_H0 ;  /* 0x20000038ff327230 */ /* 0x100fe20000004100 */
[----:B------:R-:W-:Y:S01]  /*6270*/  ISETP.NE.AND P0, PT, R106, RZ, PT ;  /* 0x000000ff6a00720c */ /* 0x000fe20003f05270 */
[----:B------:R-:W-:Y:S01]  /*6280*/  HADD2.F32 R51, -RZ, R56.H1_H1 ;  /* 0x30000038ff337230 */ /* 0x000fe20000004100 */
[----:B------:R-:W-:Y:S01]  /*6290*/  BSSY.RECONVERGENT B0, `(.L_x_115) ;  /* 0x0000086000007945 */ /* 0x000fe20003800200 */
[--C-:B------:R-:W-:Y:S08]  /*62a0*/  HADD2.F32 R52, -RZ, R57.reuse.H0_H0 ;  /* 0x20000039ff347230 */ /* 0x100ff00000004100 */
[----:B------:R-:W1:Y:S02]  /*62b0*/  LDTM.x32 R4, tmem[UR4] ;  /* 0x00000004000479ee */ /* 0x000e6400082c0000 */
[C---:B-12---:R-:W-:Y:S01]  /*62c0*/  FMUL R0, R47.reuse, R4 ;  /* 0x000000042f007220 */ /* 0x046fe20000400000 */
[C---:B------:R-:W-:Y:S01]  /*62d0*/  FMUL R2, R47.reuse, R5 ;  /* 0x000000052f027220 */ /* 0x040fe20000400000 */
[C---:B------:R-:W-:Y:S01]  /*62e0*/  FMUL R4, R47.reuse, R8 ;  /* 0x000000082f047220 */ /* 0x040fe20000400000 */
[----:B------:R-:W-:Y:S01]  /*62f0*/  FMUL R3, R47, R6 ;  /* 0x000000062f037220 */ /* 0x000fe20000400000 */
[C---:B------:R-:W-:Y:S01]  /*6300*/  FFMA R0, R49.reuse, R50, R0 ;  /* 0x0000003231007223 */ /* 0x040fe20000000000 */
[----:B------:R-:W-:Y:S01]  /*6310*/  FFMA R2, R49, R51, R2 ;  /* 0x0000003331027223 */ /* 0x000fe20000000002 */
[C---:B------:R-:W-:Y:S01]  /*6320*/  FMUL R5, R47.reuse, R9 ;  /* 0x000000092f057220 */ /* 0x040fe20000400000 */
        /* <DEDUP_REMOVED lines=16> */
[----:B------:R-:W-:Y:S02]  /*6430*/  HADD2.F32 R32, -RZ, R57.H1_H1 ;  /* 0x30000039ff207230 */ /* 0x000fe40000004100 */
[C---:B------:R-:W-:Y:S01]  /*6440*/  FMUL R26, R47.reuse, R30 ;  /* 0x0000001e2f1a7220 */ /* 0x040fe20000400000 */
[----:B------:R-:W-:Y:S01]  /*6450*/  FMUL R29, R47, R33 ;  /* 0x000000212f1d7220 */ /* 0x000fe20000400000 */
[--C-:B------:R-:W-:Y:S02]  /*6460*/  HADD2.F32 R33, -RZ, R58.reuse.H0_H0 ;  /* 0x2000003aff217230 */ /* 0x100fe40000004100 */
[----:B------:R-:W-:Y:S01]  /*6470*/  FFMA R3, R49, R52, R3 ;  /* 0x0000003431037223 */ /* 0x000fe20000000003 */
[C---:B------:R-:W-:Y:S01]  /*6480*/  FMUL R7, R47.reuse, R7 ;  /* 0x000000072f077220 */ /* 0x040fe20000400000 */
[----:B------:R-:W-:Y:S01]  /*6490*/  FMUL R30, R47, R34 ;  /* 0x000000222f1e7220 */ /* 0x000fe20000400000 */
[----:B------:R-:W-:Y:S01]  /*64a0*/  HADD2.F32 R34, -RZ, R58.H1_H1 ;  /* 0x3000003aff227230 */ /* 0x000fe20000004100 */
[----:B------:R-:W-:Y:S01]  /*64b0*/  F2FP.F16.F32.PACK_AB R52, R2, R0 ;  /* 0x000000000234723e */ /* 0x000fe200000000ff */
[--C-:B------:R-:W-:Y:S02]  /*64c0*/  HADD2.F32 R0, -RZ, R59.reuse.H0_H0 ;  /* 0x2000003bff007230 */ /* 0x100fe40000004100 */
[C---:B------:R-:W-:Y:S01]  /*64d0*/  FFMA R7, R49.reuse, R32, R7 ;  /* 0x0000002031077223 */ /* 0x040fe20000000007 */
[----:B------:R-:W-:Y:S02]  /*64e0*/  HADD2.F32 R2, -RZ, R59.H1_H1 ;  /* 0x3000003bff027230 */ /* 0x000fe40000004100 */
[C---:B------:R-:W-:Y:S01]  /*64f0*/  FFMA R4, R49.reuse, R33, R4 ;  /* 0x0000002131047223 */ /* 0x040fe20000000004 */
[C---:B------:R-:W-:Y:S01]  /*6500*/  FFMA R5, R49.reuse, R34, R5 ;  /* 0x0000002231057223 */ /* 0x040fe20000000005 */
[----:B------:R-:W-:Y:S01]  /*6510*/  FFMA R6, R49, R0, R6 ;  /* 0x0000000031067223 */ /* 0x000fe20000000006 */
[--C-:B------:R-:W-:Y:S02]  /*6520*/  HADD2.F32 R0, -RZ, R64.reuse.H0_H0 ;  /* 0x20000040ff007230 */ /* 0x100fe40000004100 */
[----:B------:R-:W-:Y:S01]  /*6530*/  FMUL R11, R47, R11 ;  /* 0x0000000b2f0b7220 */ /* 0x000fe20000400000 */
[----:B------:R-:W-:Y:S01]  /*6540*/  F2FP.F16.F32.PACK_AB R53, R7, R3 ;  /* 0x000000030735723e */ /* 0x000fe200000000ff */
[--C-:B------:R-:W-:Y:S02]  /*6550*/  HADD2.F32 R3, -RZ, R65.reuse.H0_H0 ;  /* 0x20000041ff037230 */ /* 0x100fe40000004100 */
[----:B------:R-:W-:Y:S01]  /*6560*/  FMUL R15, R47, R15 ;  /* 0x0000000f2f0f7220 */ /* 0x000fe20000400000 */
[C---:B------:R-:W-:Y:S01]  /*6570*/  FFMA R11, R49.reuse, R2, R11 ;  /* 0x00000002310b7223 */ /* 0x040fe2000000000b */
[----:B------:R-:W-:Y:S02]  /*6580*/  HADD2.F32 R2, -RZ, R64.H1_H1 ;  /* 0x30000040ff027230 */ /* 0x000fe40000004100 */
[----:B------:R-:W-:Y:S01]  /*6590*/  FFMA R8, R49, R0, R8 ;  /* 0x0000000031087223 */ /* 0x000fe20000000008 */
[----:B------:R-:W-:Y:S02]  /*65a0*/  HADD2.F32 R0, -RZ, R65.H1_H1 ;  /* 0x30000041ff007230 */ /* 0x000fe40000004100 */
[C---:B------:R-:W-:Y:S01]  /*65b0*/  FMUL R19, R47.reuse, R19 ;  /* 0x000000132f137220 */ /* 0x040fe20000400000 */
[----:B------:R-:W-:Y:S01]  /*65c0*/  FMUL R23, R47, R23 ;  /* 0x000000172f177220 */ /* 0x000fe20000400000 */
[C---:B------:R-:W-:Y:S01]  /*65d0*/  FFMA R9, R49.reuse, R2, R9 ;  /* 0x0000000231097223 */ /* 0x040fe20000000009 */
[C---:B------:R-:W-:Y:S01]  /*65e0*/  FFMA R10, R49.reuse, R3, R10 ;  /* 0x00000003310a7223 */ /* 0x040fe2000000000a */
[----:B------:R-:W-:Y:S01]  /*65f0*/  FFMA R15, R49, R0, R15 ;  /* 0x00000000310f7223 */ /* 0x000fe2000000000f */
[--C-:B------:R-:W-:Y:S02]  /*6600*/  HADD2.F32 R2, -RZ, R66.reuse.H0_H0 ;  /* 0x20000042ff027230 */ /* 0x100fe40000004100 */
[----:B------:R-:W-:Y:S01]  /*6610*/  FMUL R27, R47, R27 ;  /* 0x0000001b2f1b7220 */ /* 0x000fe20000400000 */
[----:B------:R-:W-:Y:S01]  /*6620*/  HADD2.F32 R0, -RZ, R66.H1_H1 ;  /* 0x30000042ff007230 */ /* 0x000fe20000004100 */
[----:B------:R-:W-:Y:S01]  /*6630*/  F2FP.F16.F32.PACK_AB R54, R5, R4 ;  /* 0x000000040536723e */ /* 0x000fe200000000ff */
[--C-:B------:R-:W-:Y:S02]  /*6640*/  HADD2.F32 R3, -RZ, R67.reuse.H0_H0 ;  /* 0x20000043ff037230 */ /* 0x100fe40000004100 */
[C---:B------:R-:W-:Y:S01]  /*6650*/  FFMA R12, R49.reuse, R2, R12 ;  /* 0x00000002310c7223 */ /* 0x040fe2000000000c */
[--C-:B------:R-:W-:Y:S02]  /*6660*/  HADD2.F32 R2, -RZ, R72.reuse.H0_H0 ;  /* 0x20000048ff027230 */ /* 0x100fe40000004100 */
[C---:B------:R-:W-:Y:S01]  /*6670*/  FFMA R13, R49.reuse, R0, R13 ;  /* 0x00000000310d7223 */ /* 0x040fe2000000000d */
[----:B------:R-:W-:Y:S02]  /*6680*/  HADD2.F32 R0, -RZ, R67.H1_H1 ;  /* 0x30000043ff007230 */ /* 0x000fe40000004100 */
[----:B------:R-:W-:Y:S01]  /*6690*/  FFMA R14, R49, R3, R14 ;  /* 0x00000003310e7223 */ /* 0x000fe2000000000e */
[----:B------:R-:W-:Y:S01]  /*66a0*/  HADD2.F32 R3, -RZ, R72.H1_H1 ;  /* 0x30000048ff037230 */ /* 0x000fe20000004100 */
[----:B------:R-:W-:Y:S01]  /*66b0*/  F2FP.F16.F32.PACK_AB R55, R11, R6 ;  /* 0x000000060b37723e */ /* 0x000fe200000000ff */
[----:B------:R-:W-:Y:S01]  /*66c0*/  FMUL R31, R47, R31 ;  /* 0x0000001f2f1f7220 */ /* 0x000fe20000400000 */
[C---:B------:R-:W-:Y:S01]  /*66d0*/  FFMA R19, R49.reuse, R0, R19 ;  /* 0x0000000031137223 */ /* 0x040fe20000000013 */
[--C-:B------:R-:W-:Y:S02]  /*66e0*/  HADD2.F32 R0, -RZ, R73.reuse.H0_H0 ;  /* 0x20000049ff007230 */ /* 0x100fe40000004100 */
[C---:B------:R-:W-:Y:S01]  /*66f0*/  FFMA R16, R49.reuse, R2, R16 ;  /* 0x0000000231107223 */ /* 0x040fe20000000010 */
[----:B------:R1:W-:Y:S01]  /*6700*/  STS.128 [R104], R52 ;  /* 0x0000003468007388 */ /* 0x0003e20000000c00 */
[C---:B------:R-:W-:Y:S01]  /*6710*/  FFMA R17, R49.reuse, R3, R17 ;  /* 0x0000000331117223 */ /* 0x040fe20000000011 */
[----:B------:R-:W-:Y:S02]  /*6720*/  HADD2.F32 R2, -RZ, R73.H1_H1 ;  /* 0x30000049ff027230 */ /* 0x000fe40000004100 */
[----:B------:R-:W-:Y:S01]  /*6730*/  FFMA R18, R49, R0, R18 ;  /* 0x0000000031127223 */ /* 0x000fe20000000012 */
[--C-:B------:R-:W-:Y:S01]  /*6740*/  HADD2.F32 R0, -RZ, R74.reuse.H0_H0 ;  /* 0x2000004aff007230 */ /* 0x100fe20000004100 */
[----:B------:R-:W-:Y:S01]  /*6750*/  F2FP.F16.F32.PACK_AB R8, R9, R8 ;  /* 0x000000080908723e */ /* 0x000fe200000000ff */
[--C-:B------:R-:W-:Y:S02]  /*6760*/  HADD2.F32 R3, -RZ, R75.reuse.H0_H0 ;  /* 0x2000004bff037230 */ /* 0x100fe40000004100 */
[C---:B------:R-:W-:Y:S01]  /*6770*/  FFMA R23, R49.reuse, R2, R23 ;  /* 0x0000000231177223 */ /* 0x040fe20000000017 */
[----:B------:R-:W-:Y:S02]  /*6780*/  HADD2.F32 R2, -RZ, R74.H1_H1 ;  /* 0x3000004aff027230 */ /* 0x000fe40000004100 */
[----:B------:R-:W-:Y:S01]  /*6790*/  FFMA R20, R49, R0, R20 ;  /* 0x0000000031147223 */ /* 0x000fe20000000014 */
[----:B------:R-:W-:Y:S01]  /*67a0*/  HADD2.F32 R0, -RZ, R75.H1_H1 ;  /* 0x3000004bff007230 */ /* 0x000fe20000004100 */
[----:B------:R-:W-:Y:S01]  /*67b0*/  F2FP.F16.F32.PACK_AB R9, R15, R10 ;  /* 0x0000000a0f09723e */ /* 0x000fe200000000ff */
[----:B------:R-:W-:Y:S02]  /*67c0*/  HADD2.F32 R4, -RZ, R83.H0_H0 ;  /* 0x20000053ff047230 */ /* 0x000fe40000004100 */
[C---:B------:R-:W-:Y:S01]  /*67d0*/  FFMA R21, R49.reuse, R2, R21 ;  /* 0x0000000231157223 */ /* 0x040fe20000000015 */
[C---:B------:R-:W-:Y:S01]  /*67e0*/  FFMA R22, R49.reuse, R3, R22 ;  /* 0x0000000331167223 */ /* 0x040fe20000000016 */
[----:B------:R-:W-:Y:S01]  /*67f0*/  FFMA R27, R49, R0, R27 ;  /* 0x00000000311b7223 */ /* 0x000fe2000000001b */
[--C-:B------:R-:W-:Y:S01]  /*6800*/  HADD2.F32 R2, -RZ, R80.reuse.H0_H0 ;  /* 0x20000050ff027230 */ /* 0x100fe20000004100 */
[----:B------:R-:W-:Y:S01]  /*6810*/  F2FP.F16.F32.PACK_AB R10, R13, R12 ;  /* 0x0000000c0d0a723e */ /* 0x000fe200000000ff */
[----:B------:R-:W-:Y:S01]  /*6820*/  HADD2.F32 R0, -RZ, R80.H1_H1 ;  /* 0x30000050ff007230 */ /* 0x000fe20000004100 */
[----:B------:R-:W-:Y:S01]  /*6830*/  F2FP.F16.F32.PACK_AB R11, R19, R14 ;  /* 0x0000000e130b723e */ /* 0x000fe200000000ff */
[--C-:B------:R-:W-:Y:S02]  /*6840*/  HADD2.F32 R3, -RZ, R81.reuse.H0_H0 ;  /* 0x20000051ff037230 */ /* 0x100fe40000004100 */
[C---:B------:R-:W-:Y:S01]  /*6850*/  FFMA R24, R49.reuse, R2, R24 ;  /* 0x0000000231187223 */ /* 0x040fe20000000018 */
[--C-:B------:R-:W-:Y:S02]  /*6860*/  HADD2.F32 R2, -RZ, R82.reuse.H0_H0 ;  /* 0x20000052ff027230 */ /* 0x100fe40000004100 */
[C---:B------:R-:W-:Y:S01]  /*6870*/  FFMA R25, R49.reuse, R0, R25 ;  /* 0x0000000031197223 */ /* 0x040fe20000000019 */
[----:B------:R1:W-:Y:S01]  /*6880*/  STS.128 [R103+0x10], R8 ;  /* 0x0000100867007388 */ /* 0x0003e20000000c00 */
[----:B------:R-:W-:Y:S02]  /*6890*/  HADD2.F32 R0, -RZ, R81.H1_H1 ;  /* 0x30000051ff007230 */ /* 0x000fe40000004100 */
[----:B------:R-:W-:Y:S01]  /*68a0*/  FFMA R26, R49, R3, R26 ;  /* 0x00000003311a7223 */ /* 0x000fe2000000001a */
[----:B------:R-:W-:Y:S01]  /*68b0*/  HADD2.F32 R3, -RZ, R82.H1_H1 ;  /* 0x30000052ff037230 */ /* 0x000fe20000004100 */
[----:B------:R-:W-:Y:S01]  /*68c0*/  F2FP.F16.F32.PACK_AB R16, R17, R16 ;  /* 0x000000101110723e */ /* 0x000fe200000000ff */
[----:B------:R-:W-:Y:S01]  /*68d0*/  HADD2.F32 R5, -RZ, R83.H1_H1 ;  /* 0x30000053ff057230 */ /* 0x000fe20000004100 */
[----:B------:R-:W-:Y:S01]  /*68e0*/  F2FP.F16.F32.PACK_AB R17, R23, R18 ;  /* 0x000000121711723e */ /* 0x000fe200000000ff */
[----:B------:R-:W-:Y:S01]  /*68f0*/  FFMA R31, R49, R0, R31 ;  /* 0x00000000311f7223 */ /* 0x000fe2000000001f */
[----:B------:R-:W-:Y:S01]  /*6900*/  FMUL R35, R47, R35 ;  /* 0x000000232f237220 */ /* 0x000fe20000400000 */
[----:B------:R-:W-:Y:S01]  /*6910*/  F2FP.F16.F32.PACK_AB R18, R21, R20 ;  /* 0x000000141512723e */ /* 0x000fe200000000ff */
[----:B------:R-:W-:Y:S01]  /*6920*/  FFMA R28, R49, R2, R28 ;  /* 0x00000002311c7223 */ /* 0x000fe2000000001c */
[----:B------:R-:W-:Y:S01]  /*6930*/  F2FP.F16.F32.PACK_AB R19, R27, R22 ;  /* 0x000000161b13723e */ /* 0x000fe200000000ff */
[C---:B------:R-:W-:Y:S01]  /*6940*/  FFMA R29, R49.reuse, R3, R29 ;  /* 0x00000003311d7223 */ /* 0x040fe2000000001d */
[C---:B------:R-:W-:Y:S01]  /*6950*/  FFMA R30, R49.reuse, R4, R30 ;  /* 0x00000004311e7223 */ /* 0x040fe2000000001e */
[----:B------:R-:W-:Y:S01]  /*6960*/  FFMA R35, R49, R5, R35 ;  /* 0x0000000531237223 */ /* 0x000fe20000000023 */
[----:B------:R-:W-:Y:S01]  /*6970*/  F2FP.F16.F32.PACK_AB R24, R25, R24 ;  /* 0x000000181918723e */ /* 0x000fe200000000ff */
[----:B------:R1:W-:Y:S01]  /*6980*/  STS.128 [R102+0x20], R16 ;  /* 0x0000201066007388 */ /* 0x0003e20000000c00 */
[----:B------:R-:W-:Y:S02]  /*6990*/  F2FP.F16.F32.PACK_AB R25, R31, R26 ;  /* 0x0000001a1f19723e */ /* 0x000fe400000000ff */
[----:B------:R-:W-:Y:S02]  /*69a0*/  F2FP.F16.F32.PACK_AB R26, R29, R28 ;  /* 0x0000001c1d1a723e */ /* 0x000fe400000000ff */
[----:B------:R-:W-:Y:S05]  /*69b0*/  F2FP.F16.F32.PACK_AB R27, R35, R30 ;  /* 0x0000001e231b723e */ /* 0x000fea00000000ff */
[----:B------:R1:W-:Y:S01]  /*69c0*/  STS.128 [R110+0x30], R24 ;  /* 0x000030186e007388 */ /* 0x0003e20000000c00 */
[----:B------:R-:W-:Y:S01]  /*69d0*/  @!PT LDS RZ, [RZ] ;  /* 0x00000000fffff984 */ /* 0x000fe20000000800 */
[----:B------:R-:W-:Y:S01]  /*69e0*/  @!PT LDS RZ, [RZ] ;  /* 0x00000000fffff984 */ /* 0x000fe20000000800 */
[----:B------:R-:W-:Y:S01]  /*69f0*/  @!PT LDS RZ, [RZ] ;  /* 0x00000000fffff984 */ /* 0x000fe20000000800 */
[----:B------:R-:W-:Y:S01]  /*6a00*/  @!PT LDS RZ, [RZ] ;  /* 0x00000000fffff984 */ /* 0x000fe20000000800 */
[----:B------:R2:W-:Y:S07]  /*6a10*/  MEMBAR.ALL.CTA ;  /* 0x0000000000007992 */ /* 0x0005ee0000008000 */
[----:B--2---:R-:W2:Y:S02]  /*6a20*/  FENCE.VIEW.ASYNC.S ;  /* 0x00000000000073c6 */ /* 0x004ea40000000000 */
[----:B--2---:R-:W-:Y:S06]  /*6a30*/  BAR.SYNC.DEFER_BLOCKING 0x1, 0x80 ;  /* 0x0042000000007b1d */ /* 0x004fec0000010000 */
[----:B------:R-:W-:Y:S05]  /*6a40*/  @P0 BRA `(.L_x_116) ;  /* 0x0000000000280947 */ /* 0x000fea0003800000 */
[----:B------:R-:W-:Y:S02]  /*6a50*/  UIADD3 UR4, UPT, UPT, UR48, 0x200, URZ ;  /* 0x0000020030047890 */ /* 0x000fe4000fffe0ff */
[----:B------:R-:W-:Y:S01]  /*6a60*/  UIADD3 UR6, UP0, UPT, UR52, 0x680, URZ ;  /* 0x0000068034067890 */ /* 0x000fe2000ff1e0ff */
[----:B------:R-:W-:Y:S03]  /*6a70*/  UMOV UR43, UR36 ;  /* 0x00000024002b7c82 */ /* 0x000fe60008000000 */
[----:B------:R-:W-:Y:S01]  /*6a80*/  MOV R97, UR4 ;  /* 0x0000000400617c02 */ /* 0x000fe20008000f00 */
[----:B------:R-:W-:Y:S03]  /*6a90*/  UIADD3.X UR7, UPT, UPT, URZ, UR53, URZ, UP0, !UPT ;  /* 0x00000035ff077290 */ /* 0x000fe600087fe4ff */
[----:B------:R-:W-:Y:S11]  /*6aa0*/  R2UR UR40, R97 ;  /* 0x00000000612872ca */ /* 0x000ff600000e0000 */
[----:B------:R-:W-:Y:S02]  /*6ab0*/  @!UPT UIADD3 URZ, UPT, UPT, URZ, URZ, URZ ;  /* 0x000000fffffff290 */ /* 0x000fe4000fffe0ff */
[----:B------:R2:W-:Y:S01]  /*6ac0*/  UTMASTG.3D [UR40], [UR6] ;  /* 0x00000028060073b5 */ /* 0x0005e20008010000 */
[----:B------:R0:W-:Y:S01]  /*6ad0*/  UTMACMDFLUSH ;  /* 0x00000000000079b7 */ /* 0x0001e20000000000 */
[----:B--2---:R-:W-:Y:S04]  /*6ae0*/  DEPBAR.LE SB0, 0x1 ;  /* 0x000080400000791a */ /* 0x004fe80000000000 */
.L_x_116:
[----:B------:R-:W-:Y:S05]  /*6af0*/  BSYNC.RECONVERGENT B0 ;  /* 0x0000000000007941 */ /* 0x000fea0003800200 */
.L_x_115:
[----:B------:R-:W-:Y:S01]  /*6b00*/  BAR.SYNC.DEFER_BLOCKING 0x1, 0x80 ;  /* 0x0042000000007b1d */ /* 0x000fe20000010000 */
[----:B------:R-:W-:Y:S01]  /*6b10*/  ISETP.NE.AND P1, PT, R111, RZ, PT ;  /* 0x000000ff6f00720c */ /* 0x000fe20003f25270 */
[----:B------:R-:W-:Y:S01]  /*6b20*/  UISETP.NE.AND UP0, UPT, UR49, URZ, UPT ;  /* 0x000000ff3100728c */ /* 0x000fe2000bf05270 */
[----:B------:R-:W-:Y:S11]  /*6b30*/  LEA R2, R60, UR48, 0x3 ;  /* 0x000000303c027c11 */ /* 0x000ff6000f8e18ff */
[----:B------:R-:W-:Y:S01]  /*6b40*/  @P1 SHF.L.U32 R3, R101, 0x1f, RZ ;  /* 0x0000001f65031819 */ /* 0x000fe200000006ff */
[----:B------:R-:W-:Y:S06]  /*6b50*/  BRA.U !UP0, `(.L_x_117) ;  /* 0x0000000108247547 */ /* 0x000fec000b800000 */
[----:B------:R-:W-:Y:S01]  /*6b60*/  IMAD.U32 R4, RZ, RZ, UR51 ;  /* 0x00000033ff047e24 */ /* 0x000fe2000f8e00ff */
[----:B------:R-:W-:Y:S01]  /*6b70*/  MOV R0, UR37 ;  /* 0x0000002500007c02 */ /* 0x000fe20008000f00 */
[----:B------:R-:W-:Y:S03]  /*6b80*/  UIADD3 UR51, UPT, UPT, UR51, 0x1, URZ ;  /* 0x0000000133337890 */ /* 0x000fe6000fffe0ff */
[----:B------:R-:W-:Y:S01]  /*6b90*/  @P1 LEA R4, R4, UR48, 0x3 ;  /* 0x0000003004041c11 */ /* 0x000fe2000f8e18ff */
[----:B------:R-:W-:Y:S04]  /*6ba0*/  UISETP.NE.AND UP0, UPT, UR51, 0x4, UPT ;  /* 0x000000043300788c */ /* 0x000fe8000bf05270 */
[----:B------:R-:W-:Y:S01]  /*6bb0*/  @P1 VIADD R4, R4, 0x50 ;  /* 0x0000005004041836 */ /* 0x000fe20000000000 */
[----:B------:R-:W-:Y:S04]  /*6bc0*/  USEL UR51, UR51, URZ, UP0 ;  /* 0x000000ff33337287 */ /* 0x000fe80008000000 */
[----:B------:R-:W-:Y:S04]  /*6bd0*/  @P1 PRMT R0, R0, 0x654, R4 ;  /* 0x0000065400001816 */ /* 0x000fe80000000004 */
[----:B------:R2:W-:Y:S04]  /*6be0*/  @P1 SYNCS.ARRIVE.TRANS64.RED.A1T0 RZ, [R0+URZ], RZ ;  /* 0x000000ff00ff19a7 */ /* 0x0005e800081004ff */
.L_x_117:
[----:B------:R-:W4:Y:S01]  /*6bf0*/  @P1 SYNCS.PHASECHK.TRANS64.TRYWAIT P0, [R2+URZ+0x30], R3 ;  /* 0x00003003020015a7 */ /* 0x000f2200080011ff */
[----:B------:R-:W-:Y:S01]  /*6c00*/  BSSY B1, `(.L_x_118) ;  /* 0x0000016000017945 */ /* 0x000fe20003800000 */
[----:B----4-:R-:W-:Y:S03]  /*6c10*/  @P1 SEL R61, RZ, 0x1, !P0 ;  /* 0x00000001ff3d1807 */ /* 0x010fe60004000000 */
[----:B------:R-:W-:Y:S05]  /*6c20*/  @!P1 BRA `(.L_x_119) ;  /* 0x00000000004c9947 */ /* 0x000fea0003800000 */
[----:B------:R-:W-:Y:S01]  /*6c30*/  ISETP.NE.AND P0, PT, R61, RZ, PT ;  /* 0x000000ff3d00720c */ /* 0x000fe20003f05270 */
[----:B------:R-:W-:Y:S01]  /*6c40*/  BSSY B0, `(.L_x_120) ;  /* 0x000000b000007945 */ /* 0x000fe20003800000 */
[----:B------:R-:W-:Y:S11]  /*6c50*/  ISETP.NE.AND P1, PT, R62, RZ, PT ;  /* 0x000000ff3e00720c */ /* 0x000ff60003f25270 */
[----:B------:R-:W-:Y:S02]  /*6c60*/  @!UPT UIADD3 URZ, UPT, UPT, URZ, URZ, URZ ;  /* 0x000000fffffff290 */ /* 0x000fe4000fffe0ff */
[C---:B------:R-:W-:Y:S01]  /*6c70*/  @P1 IMAD R6, R60.reuse, 0x2000, R104 ;  /* 0x000020003c061824 */ /* 0x040fe200078e0268 */
[C---:B------:R-:W-:Y:S01]  /*6c80*/  @P1 LEA R4, R60.reuse, R102, 0xd ;  /* 0x000000663c041211 */ /* 0x040fe200078e68ff */
[C---:B------:R-:W-:Y:S02]  /*6c90*/  @P1 IMAD R5, R60.reuse, 0x2000, R103 ;  /* 0x000020003c051824 */ /* 0x040fe400078e0267 */
[----:B------:R-:W-:Y:S01]  /*6ca0*/  @P1 IMAD R3, R60, 0x2000, R110 ;  /* 0x000020003c031824 */ /* 0x000fe200078e026e */
[----:B------:R-:W-:Y:S06]  /*6cb0*/  @P0 BRA `(.L_x_121) ;  /* 0x00000000000c0947 */ /* 0x000fec0003800000 */
[----:B--2---:R-:W-:Y:S04]  /*6cc0*/  SHF.L.U32 R0, R101, 0x1f, RZ ;  /* 0x0000001f65007819 */ /* 0x004fe800000006ff */
[----:B------:R-:W2:Y:S02]  /*6cd0*/  SYNCS.PHASECHK.TRANS64.TRYWAIT P0, [R2+URZ+0x30], R0 ;  /* 0x00003000020075a7 */ /* 0x000ea400080011ff */
[----:B--2---:R-:W-:Y:S05]  /*6ce0*/  @!P0 BRA `(.L_x_122) ;  /* 0x0000003000988947 */ /* 0x004fea0003800000 */
.L_x_121:
[----:B------:R-:W-:Y:S05]  /*6cf0*/  BSYNC B0 ;  /* 0x0000000000007941 */ /* 0x000fea0003800000 */
.L_x_120:
[----:B------:R-:W-:Y:S02]  /*6d00*/  ISETP.NE.AND P0, PT, R62, RZ, PT ;  /* 0x000000ff3e00720c */ /* 0x000fe40003f05270 */
[----:B------:R-:W-:Y:S11]  /*6d10*/  IADD3 R60, PT, PT, R60, 0x1, RZ ;  /* 0x000000013c3c7810 */ /* 0x000ff60007ffe0ff */
[----:B------:R4:W1:Y:S04]  /*6d20*/  @P0 LDS.128 R56, [R6] ;  /* 0x0000000006380984 */ /* 0x0008680000000c00 */
[----:B------:R4:W1:Y:S04]  /*6d30*/  @P0 LDS.128 R64, [R5+0x10] ;  /* 0x0000100005400984 */ /* 0x0008680000000c00 */
[----:B------:R4:W1:Y:S04]  /*6d40*/  @P0 LDS.128 R72, [R4+0x20] ;  /* 0x0000200004480984 */ /* 0x0008680000000c00 */
[----:B------:R4:W1:Y:S02]  /*6d50*/  @P0 LDS.128 R80, [R3+0x30] ;  /* 0x0000300003500984 */ /* 0x0008640000000c00 */
.L_x_119:
[----:B------:R-:W-:Y:S05]  /*6d60*/  BSYNC B1 ;  /* 0x0000000000017941 */ /* 0x000fea0003800000 */
.L_x_118:
[----:B--2---:R-:W-:Y:S05]  /*6d70*/  VIADD R0, R48, 0x20 ;  /* 0x0000002030007836 */ /* 0x004fea0000000000 */
[----:B------:R-:W-:Y:S04]  /*6d80*/  SHF.R.U32.HI R0, RZ, 0x15, R0 ;  /* 0x00000015ff007819 */ /* 0x000fe80000011600 */
[----:B------:R-:W-:Y:S11]  /*6d90*/  LOP3.LUT P0, RZ, R0, 0x3, R96, 0x48, !PT ;  /* 0x0000000300ff7812 */ /* 0x000ff60007804860 */
[----:B------:R-:W-:Y:S02]  /*6da0*/  @!UPT UIADD3 URZ, UPT, UPT, URZ, URZ, URZ ;  /* 0x000000fffffff290 */ /* 0x000fe4000fffe0ff */
[----:B------:R-:W-:Y:S05]  /*6db0*/  @!P0 BRA `(.L_x_123) ;  /* 0x0000000000408947 */ /* 0x000fea0003800000 */
[----:B------:R-:W2:Y:S01]  /*6dc0*/  LDCU.64 UR8, c[0x4][0x70] ;  /* 0x01000e00ff0877ac */ /* 0x000ea20008000a00 */
[----:B----4-:R-:W-:Y:S01]  /*6dd0*/  MOV R3, 0x0 ;  /* 0x0000000000037802 */ /* 0x010fe20000000f00 */
[----:B------:R-:W-:Y:S02]  /*6de0*/  HFMA2 R12, -RZ, RZ, 0, 5.9604644775390625e-08 ;  /* 0x00000001ff0c7431 */ /* 0x000fe400000001ff */
[----:B-1----:R-:W-:Y:S02]  /*6df0*/  IMAD.MOV.U32 R8, RZ, RZ, 0x192 ;  /* 0x00000192ff087424 */ /* 0x002fe400078e00ff */
[----:B------:R-:W-:Y:S01]  /*6e00*/  IMAD.MOV.U32 R13, RZ, RZ, RZ ;  /* 0x000000ffff0d7224 */ /* 0x000fe200078e00ff */
[----:B------:R-:W1:Y:S01]  /*6e10*/  LDCU.64 UR6, c[0x4][0x78] ;  /* 0x01000f00ff0677ac */ /* 0x000e620008000a00 */
[----:B------:R-:W4:Y:S01]  /*6e20*/  LDC.64 R2, c[0x4][R3] ;  /* 0x0100000003027b82 */ /* 0x000f220000000a00 */
[----:B------:R-:W5:Y:S01]  /*6e30*/  LDCU.64 UR4, c[0x4][0x10] ;  /* 0x01000200ff0477ac */ /* 0x000f620008000a00 */
[----:B--2---:R-:W-:Y:S01]  /*6e40*/  MOV R5, UR9 ;  /* 0x0000000900057c02 */ /* 0x004fe20008000f00 */
[----:B------:R-:W-:Y:S01]  /*6e50*/  IMAD.U32 R4, RZ, RZ, UR8 ;  /* 0x00000008ff047e24 */ /* 0x000fe2000f8e00ff */
[----:B-1----:R-:W-:Y:S01]  /*6e60*/  MOV R7, UR7 ;  /* 0x0000000700077c02 */ /* 0x002fe20008000f00 */
[----:B------:R-:W-:Y:S01]  /*6e70*/  IMAD.U32 R6, RZ, RZ, UR6 ;  /* 0x00000006ff067e24 */ /* 0x000fe2000f8e00ff */
[----:B-----5:R-:W-:Y:S01]  /*6e80*/  MOV R11, UR5 ;  /* 0x00000005000b7c02 */ /* 0x020fe20008000f00 */
[----:B------:R-:W-:Y:S02]  /*6e90*/  IMAD.U32 R10, RZ, RZ, UR4 ;  /* 0x00000004ff0a7e24 */ /* 0x000fe4000f8e00ff */
[----:B------:R-:W-:Y:S07]  /*6ea0*/  LEPC R20, `(.L_x_123) ;  /* 0x000000001014794e */ /* 0x000fee0000000000 */
[----:B---34-:R-:W-:Y:S05]  /*6eb0*/  CALL.ABS.NOINC R2 ;  /* 0x0000000002007343 */ /* 0x018fea0003c00000 */
.L_x_123:
[----:B------:R-:W-:Y:S05]  /*6ec0*/  WARPSYNC.ALL ;  /* 0x0000000000007948 */ /* 0x000fea0003800000 */
[----:B------:R-:W-:Y:S01]  /*6ed0*/  R2UR UR4, R48 ;  /* 0x00000000300472ca */ /* 0x000fe200000e0000 */
[--C-:B-1--4-:R-:W-:Y:S01]  /*6ee0*/  HADD2.F32 R3, -RZ, R56.reuse.H0_H0 ;  /* 0x20000038ff037230 */ /* 0x112fe20000004100 */
[----:B------:R-:W-:Y:S01]  /*6ef0*/  ISETP.NE.AND P6, PT, R111, RZ, PT ;  /* 0x000000ff6f00720c */ /* 0x000fe20003fc5270 */
[--C-:B------:R-:W-:Y:S01]  /*6f00*/  HADD2.F32 R51, -RZ, R57.reuse.H1_H1 ;  /* 0x30000039ff337230 */ /* 0x100fe20000004100 */
[----:B------:R-:W-:Y:S01]  /*6f10*/  MOV R50, UR51 ;  /* 0x0000003300327c02 */ /* 0x000fe20008000f00 */
[----:B------:R-:W-:Y:S01]  /*6f20*/  BSSY.RECONVERGENT B0, `(.L_x_124) ;  /* 0x000008c000007945 */ /* 0x000fe20003800200 */
[----:B------:R-:W-:Y:S02]  /*6f30*/  MOV R63, UR37 ;  /* 0x00000025003f7c02 */ /* 0x000fe40008000f00 */
[----:B------:R-:W-:Y:S05]  /*6f40*/  ISETP.NE.AND P0, PT, R106, RZ, PT ;  /* 0x000000ff6a00720c */ /* 0x000fea0003f05270 */
[----:B------:R-:W1:Y:S02]  /*6f50*/  LDTM.x32 R4, tmem[UR4+0x20] ;  /* 0x00002004000479ee */ /* 0x000e6400082c0000 */
[----:B------:R-:W-:Y:S04]  /*6f60*/  @P6 LEA R50, R50, UR48, 0x3 ;  /* 0x0000003032326c11 */ /* 0x000fe8000f8e18ff */
[----:B------:R-:W-:Y:S04]  /*6f70*/  @P6 IADD3 R50, PT, PT, R50, 0x50, RZ ;  /* 0x0000005032326810 */ /* 0x000fe80007ffe0ff */
[----:B------:R-:W-:Y:S01]  /*6f80*/  @P6 PRMT R63, R63, 0x654, R50 ;  /* 0x000006543f3f6816 */ /* 0x000fe20000000032 */
[----:B------:R-:W-:Y:S02]  /*6f90*/  HADD2.F32 R50, -RZ, R57.H0_H0 ;  /* 0x20000039ff327230 */ /* 0x000fe40000004100 */
[C---:B-1----:R-:W-:Y:S01]  /*6fa0*/  FMUL R0, R47.reuse, R4 ;  /* 0x000000042f007220 */ /* 0x042fe20000400000 */
[----:B------:R-:W-:Y:S02]  /*6fb0*/  HADD2.F32 R4, -RZ, R56.H1_H1 ;  /* 0x30000038ff047230 */ /* 0x000fe40000004100 */
[C---:B------:R-:W-:Y:S01]  /*6fc0*/  FMUL R2, R47.reuse, R5 ;  /* 0x000000052f027220 */ /* 0x040fe20000400000 */
[----:B------:R-:W-:Y:S01]  /*6fd0*/  FMUL R7, R47, R7 ;  /* 0x000000072f077220 */ /* 0x000fe20000400000 */
[----:B------:R-:W-:Y:S01]  /*6fe0*/  FFMA R0, R49, R3, R0 ;  /* 0x0000000331007223 */ /* 0x000fe20000000000 */
[----:B------:R-:W-:Y:S01]  /*6ff0*/  FMUL R3, R47, R6 ;  /* 0x000000062f037220 */ /* 0x000fe20000400000 */
[----:B------:R-:W-:Y:S01]  /*7000*/  FFMA R2, R49, R4, R2 ;  /* 0x0000000431027223 */ /* 0x000fe20000000002 */
[C---:B------:R-:W-:Y:S01]  /*7010*/  FMUL R4, R47.reuse, R8 ;  /* 0x000000082f047220 */ /* 0x040fe20000400000 */
[----:B------:R-:W-:Y:S01]  /*7020*/  FMUL R8, R47, R12 ;  /* 0x0000000c2f087220 */ /* 0x000fe20000400000 */
[----:B------:R-:W-:Y:S01]  /*7030*/  FFMA R3, R49, R50, R3 ;  /* 0x0000003231037223 */ /* 0x000fe20000000003 */
[C---:B------:R-:W-:Y:S01]  /*7040*/  FMUL R12, R47.reuse, R16 ;  /* 0x000000102f0c7220 */ /* 0x040fe20000400000 */
[C---:B------:R-:W-:Y:S01]  /*7050*/  FMUL R16, R47.reuse, R20 ;  /* 0x000000142f107220 */ /* 0x040fe20000400000 */
[C---:B------:R-:W-:Y:S01]  /*7060*/  FMUL R20, R47.reuse, R24 ;  /* 0x000000182f147220 */ /* 0x040fe20000400000 */
[C---:B------:R-:W-:Y:S01]  /*7070*/  FMUL R24, R47.reuse, R28 ;  /* 0x0000001c2f187220 */ /* 0x040fe20000400000 */
[C---:B------:R-:W-:Y:S01]  /*7080*/  FMUL R28, R47.reuse, R32 ;  /* 0x000000202f1c7220 */ /* 0x040fe20000400000 */
[--C-:B------:R-:W-:Y:S01]  /*7090*/  HADD2.F32 R32, -RZ, R58.reuse.H0_H0 ;  /* 0x2000003aff207230 */ /* 0x100fe20000004100 */
[----:B------:R-:W-:Y:S01]  /*70a0*/  F2FP.F16.F32.PACK_AB R52, R2, R0 ;  /* 0x000000000234723e */ /* 0x000fe200000000ff */
[----:B------:R-:W-:Y:S02]  /*70b0*/  HADD2.F32 R0, -RZ, R58.H1_H1 ;  /* 0x3000003aff007230 */ /* 0x000fe40000004100 */
[----:B------:R-:W-:Y:S01]  /*70c0*/  FMUL R5, R47, R9 ;  /* 0x000000092f057220 */ /* 0x000fe20000400000 */
[--C-:B------:R-:W-:Y:S02]  /*70d0*/  HADD2.F32 R2, -RZ, R59.reuse.H0_H0 ;  /* 0x2000003bff027230 */ /* 0x100fe40000004100 */
[C---:B------:R-:W-:Y:S01]  /*70e0*/  FFMA R7, R49.reuse, R51, R7 ;  /* 0x0000003331077223 */ /* 0x040fe20000000007 */
[C---:B------:R-:W-:Y:S01]  /*70f0*/  FFMA R4, R49.reuse, R32, R4 ;  /* 0x0000002031047223 */ /* 0x040fe20000000004 */
[----:B------:R-:W-:Y:S02]  /*7100*/  HADD2.F32 R32, -RZ, R59.H1_H1 ;  /* 0x3000003bff207230 */ /* 0x000fe40000004100 */
[----:B------:R-:W-:Y:S01]  /*7110*/  FFMA R5, R49, R0, R5 ;  /* 0x0000000031057223 */ /* 0x000fe20000000005 */
[--C-:B------:R-:W-:Y:S01]  /*7120*/  HADD2.F32 R0, -RZ, R64.reuse.H0_H0 ;  /* 0x20000040ff007230 */ /* 0x100fe20000004100 */
[----:B------:R-:W-:Y:S01]  /*7130*/  F2FP.F16.F32.PACK_AB R53, R7, R3 ;  /* 0x000000030735723e */ /* 0x000fe200000000ff */
[----:B------:R-:W-:Y:S01]  /*7140*/  FMUL R6, R47, R10 ;  /* 0x0000000a2f067220 */ /* 0x000fe20000400000 */
[--C-:B------:R-:W-:Y:S01]  /*7150*/  HADD2.F32 R3, -RZ, R65.reuse.H0_H0 ;  /* 0x20000041ff037230 */ /* 0x100fe20000004100 */
[----:B------:R-:W-:Y:S01]  /*7160*/  F2FP.F16.F32.PACK_AB R54, R5, R4 ;  /* 0x000000040536723e */ /* 0x000fe200000000ff */
[----:B------:R-:W-:Y:S01]  /*7170*/  FMUL R11, R47, R11 ;  /* 0x0000000b2f0b7220 */ /* 0x000fe20000400000 */
[----:B------:R-:W-:Y:S01]  /*7180*/  FFMA R6, R49, R2, R6 ;  /* 0x0000000231067223 */ /* 0x000fe20000000006 */
[----:B------:R-:W-:Y:S02]  /*7190*/  HADD2.F32 R2, -RZ, R64.H1_H1 ;  /* 0x30000040ff027230 */ /* 0x000fe40000004100 */
[----:B------:R-:W-:Y:S01]  /*71a0*/  FMUL R9, R47, R13 ;  /* 0x0000000d2f097220 */ /* 0x000fe20000400000 */
[C---:B------:R-:W-:Y:S01]  /*71b0*/  FFMA R11, R49.reuse, R32, R11 ;  /* 0x00000020310b7223 */ /* 0x040fe2000000000b */
[----:B------:R-:W-:Y:S01]  /*71c0*/  FFMA R8, R49, R0, R8 ;  /* 0x0000000031087223 */ /* 0x000fe20000000008 */
[C---:B------:R-:W-:Y:S01]  /*71d0*/  FMUL R10, R47.reuse, R14 ;  /* 0x0000000e2f0a7220 */ /* 0x040fe20000400000 */
[----:B------:R-:W-:Y:S02]  /*71e0*/  HADD2.F32 R0, -RZ, R65.H1_H1 ;  /* 0x30000041ff007230 */ /* 0x000fe40000004100 */
[----:B------:R-:W-:Y:S01]  /*71f0*/  FMUL R15, R47, R15 ;  /* 0x0000000f2f0f7220 */ /* 0x000fe20000400000 */
[C---:B------:R-:W-:Y:S01]  /*7200*/  FFMA R9, R49.reuse, R2, R9 ;  /* 0x0000000231097223 */ /* 0x040fe20000000009 */
[C---:B------:R-:W-:Y:S01]  /*7210*/  FFMA R10, R49.reuse, R3, R10 ;  /* 0x00000003310a7223 */ /* 0x040fe2000000000a */
[--C-:B------:R-:W-:Y:S02]  /*7220*/  HADD2.F32 R2, -RZ, R66.reuse.H0_H0 ;  /* 0x20000042ff027230 */ /* 0x100fe40000004100 */
[----:B------:R-:W-:Y:S01]  /*7230*/  FFMA R15, R49, R0, R15 ;  /* 0x00000000310f7223 */ /* 0x000fe2000000000f */
[----:B------:R-:W-:Y:S02]  /*7240*/  HADD2.F32 R3, -RZ, R66.H1_H1 ;  /* 0x30000042ff037230 */ /* 0x000fe40000004100 */
[C---:B------:R-:W-:Y:S01]  /*7250*/  FMUL R13, R47.reuse, R17 ;  /* 0x000000112f0d7220 */ /* 0x040fe20000400000 */
[--C-:B------:R-:W-:Y:S02]  /*7260*/  HADD2.F32 R0, -RZ, R67.reuse.H0_H0 ;  /* 0x20000043ff007230 */ /* 0x100fe40000004100 */
[----:B------:R-:W-:Y:S01]  /*7270*/  FMUL R14, R47, R18 ;  /* 0x000000122f0e7220 */ /* 0x000fe20000400000 */
[C---:B------:R-:W-:Y:S01]  /*7280*/  FFMA R12, R49.reuse, R2, R12 ;  /* 0x00000002310c7223 */ /* 0x040fe2000000000c */
[C---:B------:R-:W-:Y:S01]  /*7290*/  FFMA R13, R49.reuse, R3, R13 ;  /* 0x00000003310d7223 */ /* 0x040fe2000000000d */
[----:B------:R-:W-:Y:S02]  /*72a0*/  HADD2.F32 R2, -RZ, R67.H1_H1 ;  /* 0x30000043ff027230 */ /* 0x000fe40000004100 */
[----:B------:R-:W-:Y:S01]  /*72b0*/  FFMA R14, R49, R0, R14 ;  /* 0x00000000310e7223 */ /* 0x000fe2000000000e */
[C---:B------:R-:W-:Y:S01]  /*72c0*/  FMUL R19, R47.reuse, R19 ;  /* 0x000000132f137220 */ /* 0x040fe20000400000 */
[--C-:B------:R-:W-:Y:S02]  /*72d0*/  HADD2.F32 R0, -RZ, R72.reuse.H0_H0 ;  /* 0x20000048ff007230 */ /* 0x100fe40000004100 */
[----:B------:R-:W-:Y:S01]  /*72e0*/  FMUL R17, R47, R21 ;  /* 0x000000152f117220 */ /* 0x000fe20000400000 */
[--C-:B------:R-:W-:Y:S02]  /*72f0*/  HADD2.F32 R3, -RZ, R73.reuse.H0_H0 ;  /* 0x20000049ff037230 */ /* 0x100fe40000004100 */
[C---:B------:R-:W-:Y:S01]  /*7300*/  FFMA R19, R49.reuse, R2, R19 ;  /* 0x0000000231137223 */ /* 0x040fe20000000013 */
[----:B------:R-:W-:Y:S02]  /*7310*/  HADD2.F32 R2, -RZ, R72.H1_H1 ;  /* 0x30000048ff027230 */ /* 0x000fe40000004100 */
        /* <DEDUP_REMOVED lines=9> */
[----:B------:R-:W-:Y:S01]  /*73b0*/  FMUL R21, R47, R25 ;  /* 0x000000192f157220 */ /* 0x000fe20000400000 */
[----:B------:R-:W-:Y:S01]  /*73c0*/  F2FP.F16.F32.PACK_AB R55, R11, R6 ;  /* 0x000000060b37723e */ /* 0x000fe200000000ff */
[--C-:B------:R-:W-:Y:S02]  /*73d0*/  HADD2.F32 R3, -RZ, R75.reuse.H0_H0 ;  /* 0x2000004bff037230 */ /* 0x100fe40000004100 */
[----:B------:R-:W-:Y:S01]  /*73e0*/  FMUL R22, R47, R26 ;  /* 0x0000001a2f167220 */ /* 0x000fe20000400000 */
[C---:B------:R-:W-:Y:S01]  /*73f0*/  FFMA R20, R49.reuse, R2, R20 ;  /* 0x0000000231147223 */ /* 0x040fe20000000014 */
[C---:B------:R-:W-:Y:S01]  /*7400*/  FFMA R21, R49.reuse, R0, R21 ;  /* 0x0000000031157223 */ /* 0x040fe20000000015 */
[----:B------:R1:W-:Y:S01]  /*7410*/  STS.128 [R104+0x2000], R52 ;  /* 0x0020003468007388 */ /* 0x0003e20000000c00 */
[----:B------:R-:W-:Y:S02]  /*7420*/  HADD2.F32 R0, -RZ, R75.H1_H1 ;  /* 0x3000004bff007230 */ /* 0x000fe40000004100 */
[----:B------:R-:W-:Y:S01]  /*7430*/  FFMA R22, R49, R3, R22 ;  /* 0x0000000331167223 */ /* 0x000fe20000000016 */
[----:B------:R-:W-:Y:S01]  /*7440*/  FMUL R27, R47, R27 ;  /* 0x0000001b2f1b7220 */ /* 0x000fe20000400000 */
[--C-:B------:R-:W-:Y:S01]  /*7450*/  HADD2.F32 R2, -RZ, R80.reuse.H0_H0 ;  /* 0x20000050ff027230 */ /* 0x100fe20000004100 */
[----:B------:R-:W-:Y:S01]  /*7460*/  F2FP.F16.F32.PACK_AB R8, R9, R8 ;  /* 0x000000080908723e */ /* 0x000fe200000000ff */
[----:B------:R-:W-:Y:S01]  /*7470*/  HADD2.F32 R3, -RZ, R80.H1_H1 ;  /* 0x30000050ff037230 */ /* 0x000fe20000004100 */
[----:B------:R-:W-:Y:S01]  /*7480*/  F2FP.F16.F32.PACK_AB R9, R15, R10 ;  /* 0x0000000a0f09723e */ /* 0x000fe200000000ff */
[----:B------:R-:W-:Y:S01]  /*7490*/  FMUL R25, R47, R29 ;  /* 0x0000001d2f197220 */ /* 0x000fe20000400000 */
[--C-:B------:R-:W-:Y:S01]  /*74a0*/  HADD2.F32 R4, -RZ, R81.reuse.H0_H0 ;  /* 0x20000051ff047230 */ /* 0x100fe20000004100 */
[----:B------:R-:W-:Y:S01]  /*74b0*/  F2FP.F16.F32.PACK_AB R10, R13, R12 ;  /* 0x0000000c0d0a723e */ /* 0x000fe200000000ff */
[----:B------:R-:W-:Y:S01]  /*74c0*/  FMUL R26, R47, R30 ;  /* 0x0000001e2f1a7220 */ /* 0x000fe20000400000 */
[----:B------:R-:W-:Y:S01]  /*74d0*/  F2FP.F16.F32.PACK_AB R11, R19, R14 ;  /* 0x0000000e130b723e */ /* 0x000fe200000000ff */
[C---:B------:R-:W-:Y:S01]  /*74e0*/  FFMA R27, R49.reuse, R0, R27 ;  /* 0x00000000311b7223 */ /* 0x040fe2000000001b */
[C---:B------:R-:W-:Y:S01]  /*74f0*/  FFMA R24, R49.reuse, R2, R24 ;  /* 0x0000000231187223 */ /* 0x040fe20000000018 */
[----:B------:R-:W-:Y:S02]  /*7500*/  HADD2.F32 R0, -RZ, R81.H1_H1 ;  /* 0x30000051ff007230 */ /* 0x000fe40000004100 */
[----:B------:R-:W-:Y:S01]  /*7510*/  FFMA R25, R49, R3, R25 ;  /* 0x0000000331197223 */ /* 0x000fe20000000019 */
[----:B------:R1:W-:Y:S01]  /*7520*/  STS.128 [R103+0x2010], R8 ;  /* 0x0020100867007388 */ /* 0x0003e20000000c00 */
[----:B------:R-:W-:Y:S01]  /*7530*/  FMUL R31, R47, R31 ;  /* 0x0000001f2f1f7220 */ /* 0x000fe20000400000 */
[--C-:B------:R-:W-:Y:S02]  /*7540*/  HADD2.F32 R2, -RZ, R82.reuse.H0_H0 ;  /* 0x20000052ff027230 */ /* 0x100fe40000004100 */
[----:B------:R-:W-:Y:S01]  /*7550*/  FFMA R26, R49, R4, R26 ;  /* 0x00000004311a7223 */ /* 0x000fe2000000001a */
[----:B------:R-:W-:Y:S02]  /*7560*/  HADD2.F32 R3, -RZ, R82.H1_H1 ;  /* 0x30000052ff037230 */ /* 0x000fe40000004100 */
[----:B------:R-:W-:Y:S01]  /*7570*/  FMUL R29, R47, R33 ;  /* 0x000000212f1d7220 */ /* 0x000fe20000400000 */
[--C-:B------:R-:W-:Y:S01]  /*7580*/  HADD2.F32 R4, -RZ, R83.reuse.H0_H0 ;  /* 0x20000053ff047230 */ /* 0x100fe20000004100 */
[----:B------:R-:W-:Y:S01]  /*7590*/  F2FP.F16.F32.PACK_AB R16, R17, R16 ;  /* 0x000000101110723e */ /* 0x000fe200000000ff */
[----:B------:R-:W-:Y:S01]  /*75a0*/  FMUL R30, R47, R34 ;  /* 0x000000222f1e7220 */ /* 0x000fe20000400000 */
        /* <DEDUP_REMOVED lines=14> */
[----:B------:R-:W-:Y:S02]  /*7690*/  F2FP.F16.F32.PACK_AB R27, R35, R30 ;  /* 0x0000001e231b723e */ /* 0x000fe400000000ff */
[----:B------:R-:W-:Y:S02]  /*76a0*/  LEA R0, R60, UR48, 0x3 ;  /* 0x000000303c007c11 */ /* 0x000fe4000f8e18ff */
[----:B------:R-:W-:Y:S01]  /*76b0*/  @P6 SHF.L.U32 R2, R101, 0x1f, RZ ;  /* 0x0000001f65026819 */ /* 0x000fe200000006ff */
        /* <DEDUP_REMOVED lines=9> */
[----:B------:R-:W-:Y:S02]  /*7750*/  UIADD3 UR8, UP0, UPT, UR52, 0x680, URZ ;  /* 0x0000068034087890 */ /* 0x000fe4000ff1e0ff */
[----:B------:R-:W-:Y:S02]  /*7760*/  UIADD3 UR5, UPT, UPT, UR41, 0x20, URZ ;  /* 0x0000002029057890 */ /* 0x000fe4000fffe0ff */
[----:B------:R-:W-:Y:S02]  /*7770*/  UIADD3 UR4, UPT, UPT, UR48, 0x2200, URZ ;  /* 0x0000220030047890 */ /* 0x000fe4000fffe0ff */
[----:B------:R-:W-:Y:S01]  /*7780*/  UIADD3.X UR9, UPT, UPT, URZ, UR53, URZ, UP0, !UPT ;  /* 0x00000035ff097290 */ /* 0x000fe200087fe4ff */
[----:B------:R-:W-:Y:S01]  /*7790*/  UMOV UR6, UR42 ;  /* 0x0000002a00067c82 */ /* 0x000fe20008000000 */
[----:B------:R-:W-:Y:S07]  /*77a0*/  UMOV UR7, UR36 ;  /* 0x0000002400077c82 */ /* 0x000fee0008000000 */
[----:B------:R2:W-:Y:S01]  /*77b0*/  UTMASTG.3D [UR4], [UR8] ;  /* 0x00000004080073b5 */ /* 0x0005e20008010000 */
[----:B------:R0:W-:Y:S01]  /*77c0*/  UTMACMDFLUSH ;  /* 0x00000000000079b7 */ /* 0x0001e20000000000 */
[----:B--2---:R-:W-:Y:S04]  /*77d0*/  DEPBAR.LE SB0, 0x1 ;  /* 0x000080400000791a */ /* 0x004fe80000000000 */
.L_x_125:
[----:B------:R-:W-:Y:S05]  /*77e0*/  BSYNC.RECONVERGENT B0 ;  /* 0x0000000000007941 */ /* 0x000fea0003800200 */
.L_x_124:
[----:B------:R-:W-:Y:S01]  /*77f0*/  BAR.SYNC.DEFER_BLOCKING 0x1, 0x80 ;  /* 0x0042000000007b1d */ /* 0x000fe20000010000 */
[----:B------:R-:W-:Y:S04]  /*7800*/  UIADD3 UR40, UPT, UPT, UR51, 0x1, URZ ;  /* 0x0000000133287890 */ /* 0x000fe8000fffe0ff */
[----:B------:R-:W-:Y:S04]  /*7810*/  UISETP.NE.AND UP0, UPT, UR40, 0x4, UPT ;  /* 0x000000042800788c */ /* 0x000fe8000bf05270 */
[----:B------:R-:W-:Y:S01]  /*7820*/  USEL UR40, UR40, URZ, UP0 ;  /* 0x000000ff28287287 */ /* 0x000fe20008000000 */
[----:B------:R2:W-:Y:S01]  /*7830*/  @P6 SYNCS.ARRIVE.TRANS64.RED.A1T0 RZ, [R63+URZ], RZ ;  /* 0x000000ff3fff69a7 */ /* 0x0005e200081004ff */
[----:B------:R-:W-:Y:S01]  /*7840*/  BSSY B1, `(.L_x_126) ;  /* 0x0000017000017945 */ /* 0x000fe20003800000 */
[----:B------:R-:W4:Y:S02]  /*7850*/  @P6 SYNCS.PHASECHK.TRANS64.TRYWAIT P0, [R0+URZ+0x30], R2 ;  /* 0x00003002000065a7 */ /* 0x000f2400080011ff */
[----:B----4-:R-:W-:Y:S01]  /*7860*/  @P6 SEL R61, RZ, 0x1, !P0 ;  /* 0x00000001ff3d6807 */ /* 0x010fe20004000000 */
[----:B--2---:R-:W-:Y:S06]  /*7870*/  @!P6 BRA `(.L_x_127) ;  /* 0x00000000004ce947 */ /* 0x004fec0003800000 */
        /* <DEDUP_REMOVED lines=9> */
[----:B------:R-:W-:Y:S04]  /*7910*/  SHF.L.U32 R6, R101, 0x1f, RZ ;  /* 0x0000001f65067819 */ /* 0x000fe800000006ff */
[----:B------:R-:W2:Y:S02]  /*7920*/  SYNCS.PHASECHK.TRANS64.TRYWAIT P0, [R0+URZ+0x30], R6 ;  /* 0x00003006000075a7 */ /* 0x000ea400080011ff */
[----:B--2---:R-:W-:Y:S05]  /*7930*/  @!P0 BRA `(.L_x_130) ;  /* 0x0000002400988947 */ /* 0x004fea0003800000 */
.L_x_129:
[----:B------:R-:W-:Y:S05]  /*7940*/  BSYNC B0 ;  /* 0x0000000000007941 */ /* 0x000fea0003800000 */
.L_x_128:
[----:B------:R-:W-:Y:S02]  /*7950*/  ISETP.NE.AND P0, PT, R62, RZ, PT ;  /* 0x000000ff3e00720c */ /* 0x000fe40003f05270 */
[----:B------:R-:W-:Y:S11]  /*7960*/  IADD3 R60, PT, PT, R60, 0x1, RZ ;  /* 0x000000013c3c7810 */ /* 0x000ff60007ffe0ff */
[----:B------:R4:W1:Y:S04]  /*7970*/  @P0 LDS.128 R56, [R5] ;  /* 0x0000000005380984 */ /* 0x0008680000000c00 */
[----:B------:R4:W1:Y:S04]  /*7980*/  @P0 LDS.128 R64, [R4+0x10] ;  /* 0x0000100004400984 */ /* 0x0008680000000c00 */
[----:B------:R4:W1:Y:S04]  /*7990*/  @P0 LDS.128 R72, [R3+0x20] ;  /* 0x0000200003480984 */ /* 0x0008680000000c00 */
[----:B------:R4:W1:Y:S02]  /*79a0*/  @P0 LDS.128 R80, [R2+0x30] ;  /* 0x0000300002500984 */ /* 0x0008640000000c00 */
.L_x_127:
[----:B------:R-:W-:Y:S05]  /*79b0*/  BSYNC B1 ;  /* 0x0000000000017941 */ /* 0x000fea0003800000 */
.L_x_126:
        /* <DEDUP_REMOVED lines=21> */
.L_x_131:
        /* <DEDUP_REMOVED lines=146> */
.L_x_133:
[----:B------:R-:W-:Y:S05]  /*8430*/  BSYNC.RECONVERGENT B0 ;  /* 0x0000000000007941 */ /* 0x000fea0003800200 */
.L_x_132:
        /* <DEDUP_REMOVED lines=21> */
.L_x_137:
[----:B------:R-:W-:Y:S05]  /*8590*/  BSYNC B0 ;  /* 0x0000000000007941 */ /* 0x000fea0003800000 */
.L_x_136:
[----:B------:R-:W-:Y:S11]  /*85a0*/  ISETP.NE.AND P0, PT, R62, RZ, PT ;  /* 0x000000ff3e00720c */ /* 0x000ff60003f05270 */
[----:B------:R-:W-:Y:S02]  /*85b0*/  @!UPT UIADD3 URZ, UPT, UPT, URZ, URZ, URZ ;  /* 0x000000fffffff290 */ /* 0x000fe4000fffe0ff */
[----:B------:R4:W1:Y:S04]  /*85c0*/  @P0 LDS.128 R56, [R4] ;  /* 0x0000000004380984 */ /* 0x0008680000000c00 */
[----:B------:R4:W1:Y:S04]  /*85d0*/  @P0 LDS.128 R64, [R3+0x10] ;  /* 0x0000100003400984 */ /* 0x0008680000000c00 */
[----:B------:R4:W1:Y:S04]  /*85e0*/  @P0 LDS.128 R72, [R2+0x20] ;  /* 0x0000200002480984 */ /* 0x0008680000000c00 */
[----:B------:R4:W1:Y:S02]  /*85f0*/  @P0 LDS.128 R80, [R60+0x30] ;  /* 0x000030003c500984 */ /* 0x0008640000000c00 */
.L_x_135:
[----:B------:R-:W-:Y:S05]  /*8600*/  BSYNC B1 ;  /* 0x0000000000017941 */ /* 0x000fea0003800000 */
.L_x_134:
        /* <DEDUP_REMOVED lines=21> */
.L_x_139:
[----:B------:R-:W-:Y:S01]  /*8760*/  ISETP.NE.AND P0, PT, R106, RZ, PT ;  /* 0x000000ff6a00720c */ /* 0x000fe20003f05270 */
[----:B------:R-:W-:Y:S05]  /*8770*/  WARPSYNC.ALL ;  /* 0x0000000000007948 */ /* 0x000fea0003800000 */
[----:B------:R-:W-:Y:S01]  /*8780*/  R2UR UR4, R48 ;  /* 0x00000000300472ca */ /* 0x000fe200000e0000 */
[--C-:B-1----:R-:W-:Y:S01]  /*8790*/  HADD2.F32 R48, -RZ, R56.reuse.H0_H0 ;  /* 0x20000038ff307230 */ /* 0x102fe20000004100 */
[----:B------:R-:W-:Y:S01]  /*87a0*/  IADD3 R112, PT, PT, R112, 0xc0, RZ ;  /* 0x000000c070707810 */ /* 0x000fe20007ffe0ff */
[----:B------:R-:W-:Y:S01]  /*87b0*/  HADD2.F32 R50, -RZ, R56.H1_H1 ;  /* 0x30000038ff327230 */ /* 0x000fe20000004100 */
[----:B------:R-:W-:Y:S01]  /*87c0*/  BSSY.RECONVERGENT B0, `(.L_x_140) ;  /* 0x0000088000007945 */ /* 0x000fe20003800200 */
[--C-:B------:R-:W-:Y:S01]  /*87d0*/  HADD2.F32 R51, -RZ, R57.reuse.H0_H0 ;  /* 0x20000039ff337230 */ /* 0x100fe20000004100 */
[----:B------:R-:W-:Y:S01]  /*87e0*/  LOP3.LUT R112, R112, 0xfefffff8, RZ, 0xc0, !PT ;  /* 0xfefffff870707812 */ /* 0x000fe200078ec0ff */
[----:B------:R-:W-:Y:S02]  /*87f0*/  HADD2.F32 R52, -RZ, R57.H1_H1 ;  /* 0x30000039ff347230 */ /* 0x000fe40000004100 */
[--C-:B------:R-:W-:Y:S02]  /*8800*/  HADD2.F32 R53, -RZ, R58.reuse.H0_H0 ;  /* 0x2000003aff357230 */ /* 0x100fe40000004100 */
[----:B------:R-:W-:Y:S02]  /*8810*/  HADD2.F32 R54, -RZ, R58.H1_H1 ;  /* 0x3000003aff367230 */ /* 0x000fe40000004100 */
[----:B----4-:R-:W1:Y:S01]  /*8820*/  LDTM.x32 R4, tmem[UR4+0x60] ;  /* 0x00006004000479ee */ /* 0x010e6200082c0000 */
[----:B------:R-:W-:Y:S01]  /*8830*/  NOP ;  /* 0x0000000000007918 */ /* 0x000fe20000000000 */
[----:B-1----:R1:W-:Y:S01]  /*8840*/  SYNCS.ARRIVE.TRANS64.RED.A1T0 RZ, [R112+URZ], RZ ;  /* 0x000000ff70ff79a7 */ /* 0x0023e200081004ff */
[--C-:B------:R-:W-:Y:S02]  /*8850*/  HADD2.F32 R55, -RZ, R59.reuse.H0_H0 ;  /* 0x2000003bff377230 */ /* 0x100fe40000004100 */
[----:B------:R-:W-:Y:S02]  /*8860*/  HADD2.F32 R56, -RZ, R59.H1_H1 ;  /* 0x3000003bff387230 */ /* 0x000fe40000004100 */
        /* <DEDUP_REMOVED lines=9> */
[C---:B------:R-:W-:Y:S01]  /*8900*/  FMUL R4, R47.reuse, R4 ;  /* 0x000000042f047220 */ /* 0x040fe20000400000 */
[C---:B------:R-:W-:Y:S01]  /*8910*/  FMUL R5, R47.reuse, R5 ;  /* 0x000000052f057220 */ /* 0x040fe20000400000 */
[C---:B------:R-:W-:Y:S01]  /*8920*/  FMUL R6, R47.reuse, R6 ;  /* 0x000000062f067220 */ /* 0x040fe20000400000 */
[----:B------:R-:W-:Y:S01]  /*8930*/  FMUL R7, R47, R7 ;  /* 0x000000072f077220 */ /* 0x000fe20000400000 */
[C---:B------:R-:W-:Y:S01]  /*8940*/  FFMA R4, R49.reuse, R48, R4 ;  /* 0x0000003031047223 */ /* 0x040fe20000000004 */
[C---:B------:R-:W-:Y:S01]  /*8950*/  FFMA R5, R49.reuse, R50, R5 ;  /* 0x0000003231057223 */ /* 0x040fe20000000005 */
[C---:B------:R-:W-:Y:S01]  /*8960*/  FFMA R6, R49.reuse, R51, R6 ;  /* 0x0000003331067223 */ /* 0x040fe20000000006 */
[----:B------:R-:W-:Y:S01]  /*8970*/  FFMA R7, R49, R52, R7 ;  /* 0x0000003431077223 */ /* 0x000fe20000000007 */
[C---:B------:R-:W-:Y:S01]  /*8980*/  FMUL R8, R47.reuse, R8 ;  /* 0x000000082f087220 */ /* 0x040fe20000400000 */
[----:B------:R-:W-:Y:S01]  /*8990*/  FMUL R9, R47, R9 ;  /* 0x000000092f097220 */ /* 0x000fe20000400000 */
[----:B------:R-:W-:Y:S01]  /*89a0*/  F2FP.F16.F32.PACK_AB R4, R5, R4 ;  /* 0x000000040504723e */ /* 0x000fe200000000ff */
[----:B------:R-:W-:Y:S01]  /*89b0*/  FMUL R10, R47, R10 ;  /* 0x0000000a2f0a7220 */ /* 0x000fe20000400000 */
[----:B------:R-:W-:Y:S01]  /*89c0*/  F2FP.F16.F32.PACK_AB R5, R7, R6 ;  /* 0x000000060705723e */ /* 0x000fe200000000ff */
[C---:B------:R-:W-:Y:S01]  /*89d0*/  FFMA R8, R49.reuse, R53, R8 ;  /* 0x0000003531087223 */ /* 0x040fe20000000008 */
[C---:B------:R-:W-:Y:S01]  /*89e0*/  FFMA R9, R49.reuse, R54, R9 ;  /* 0x0000003631097223 */ /* 0x040fe20000000009 */
[----:B------:R-:W-:Y:S01]  /*89f0*/  FFMA R10, R49, R55, R10 ;  /* 0x00000037310a7223 */ /* 0x000fe2000000000a */
[C---:B------:R-:W-:Y:S01]  /*8a00*/  FMUL R11, R47.reuse, R11 ;  /* 0x0000000b2f0b7220 */ /* 0x040fe20000400000 */
[C---:B------:R-:W-:Y:S01]  /*8a10*/  FMUL R0, R47.reuse, R12 ;  /* 0x0000000c2f007220 */ /* 0x040fe20000400000 */
[----:B------:R-:W-:Y:S01]  /*8a20*/  FMUL R2, R47, R13 ;  /* 0x0000000d2f027220 */ /* 0x000fe20000400000 */
[----:B------:R-:W-:Y:S01]  /*8a30*/  F2FP.F16.F32.PACK_AB R6, R9, R8 ;  /* 0x000000080906723e */ /* 0x000fe200000000ff */
[C---:B------:R-:W-:Y:S01]  /*8a40*/  FFMA R11, R49.reuse, R56, R11 ;  /* 0x00000038310b7223 */ /* 0x040fe2000000000b */
[C---:B------:R-:W-:Y:S01]  /*8a50*/  FFMA R0, R49.reuse, R57, R0 ;  /* 0x0000003931007223 */ /* 0x040fe20000000000 */
[----:B------:R-:W-:Y:S01]  /*8a60*/  FFMA R2, R49, R58, R2 ;  /* 0x0000003a31027223 */ /* 0x000fe20000000002 */
[C---:B------:R-:W-:Y:S01]  /*8a70*/  FMUL R3, R47.reuse, R14 ;  /* 0x0000000e2f037220 */ /* 0x040fe20000400000 */
[C---:B------:R-:W-:Y:S01]  /*8a80*/  FMUL R15, R47.reuse, R15 ;  /* 0x0000000f2f0f7220 */ /* 0x040fe20000400000 */
[C---:B------:R-:W-:Y:S01]  /*8a90*/  FMUL R12, R47.reuse, R16 ;  /* 0x000000102f0c7220 */ /* 0x040fe20000400000 */
[----:B------:R-:W-:Y:S01]  /*8aa0*/  FMUL R13, R47, R17 ;  /* 0x000000112f0d7220 */ /* 0x000fe20000400000 */
[----:B------:R-:W-:Y:S01]  /*8ab0*/  FFMA R3, R49, R59, R3 ;  /* 0x0000003b31037223 */ /* 0x000fe20000000003 */
[----:B------:R-:W-:Y:S01]  /*8ac0*/  FMUL R14, R47, R18 ;  /* 0x000000122f0e7220 */ /* 0x000fe20000400000 */
[----:B------:R-:W-:Y:S01]  /*8ad0*/  FFMA R15, R49, R60, R15 ;  /* 0x0000003c310f7223 */ /* 0x000fe2000000000f */
[----:B------:R-:W-:Y:S01]  /*8ae0*/  FMUL R19, R47, R19 ;  /* 0x000000132f137220 */ /* 0x000fe20000400000 */
[----:B------:R-:W-:Y:S01]  /*8af0*/  F2FP.F16.F32.PACK_AB R7, R11, R10 ;  /* 0x0000000a0b07723e */ /* 0x000fe200000000ff */
[----:B------:R-:W-:Y:S01]  /*8b00*/  FFMA R12, R49, R61, R12 ;  /* 0x0000003d310c7223 */ /* 0x000fe2000000000c */
[----:B------:R-:W-:Y:S02]  /*8b10*/  HADD2.F32 R66, -RZ, R72.H1_H1 ;  /* 0x30000048ff427230 */ /* 0x000fe40000004100 */
[----:B------:R-:W-:Y:S01]  /*8b20*/  FMUL R16, R47, R20 ;  /* 0x000000142f107220 */ /* 0x000fe20000400000 */
[----:B------:R-:W-:Y:S01]  /*8b30*/  FFMA R13, R49, R62, R13 ;  /* 0x0000003e310d7223 */ /* 0x000fe2000000000d */
[----:B------:R1:W-:Y:S01]  /*8b40*/  STS.128 [R104+0x6000], R4 ;  /* 0x0060000468007388 */ /* 0x0003e20000000c00 */
[--C-:B------:R-:W-:Y:S02]  /*8b50*/  HADD2.F32 R67, -RZ, R73.reuse.H0_H0 ;  /* 0x20000049ff437230 */ /* 0x100fe40000004100 */
[----:B------:R-:W-:Y:S01]  /*8b60*/  FMUL R17, R47, R21 ;  /* 0x000000152f117220 */ /* 0x000fe20000400000 */
[----:B------:R-:W-:Y:S01]  /*8b70*/  FFMA R14, R49, R63, R14 ;  /* 0x0000003f310e7223 */ /* 0x000fe2000000000e */
[----:B------:R-:W-:Y:S02]  /*8b80*/  HADD2.F32 R68, -RZ, R73.H1_H1 ;  /* 0x30000049ff447230 */ /* 0x000fe40000004100 */
[----:B------:R-:W-:Y:S01]  /*8b90*/  FMUL R18, R47, R22 ;  /* 0x000000162f127220 */ /* 0x000fe20000400000 */
[----:B------:R-:W-:Y:S01]  /*8ba0*/  FFMA R19, R49, R64, R19 ;  /* 0x0000004031137223 */ /* 0x000fe20000000013 */
        /* <DEDUP_REMOVED lines=14> */
[----:B------:R-:W-:Y:S01]  /*8c90*/  F2FP.F16.F32.PACK_AB R8, R2, R0 ;  /* 0x000000000208723e */ /* 0x000fe200000000ff */
[----:B------:R-:W-:Y:S01]  /*8ca0*/  FFMA R20, R49, R69, R20 ;  /* 0x0000004531147223 */ /* 0x000fe20000000014 */
[----:B------:R-:W-:Y:S01]  /*8cb0*/  F2FP.F16.F32.PACK_AB R9, R15, R3 ;  /* 0x000000030f09723e */ /* 0x000fe200000000ff */
[----:B------:R-:W-:Y:S01]  /*8cc0*/  HADD2.F32 R74, -RZ, R80.H1_H1 ;  /* 0x30000050ff4a7230 */ /* 0x000fe20000004100 */
[----:B------:R-:W-:Y:S01]  /*8cd0*/  F2FP.F16.F32.PACK_AB R10, R13, R12 ;  /* 0x0000000c0d0a723e */ /* 0x000fe200000000ff */
[----:B------:R-:W-:Y:S01]  /*8ce0*/  FMUL R24, R47, R28 ;  /* 0x0000001c2f187220 */ /* 0x000fe20000400000 */
[----:B------:R-:W-:Y:S01]  /*8cf0*/  F2FP.F16.F32.PACK_AB R11, R19, R14 ;  /* 0x0000000e130b723e */ /* 0x000fe200000000ff */
[----:B------:R-:W-:Y:S01]  /*8d00*/  FFMA R21, R49, R70, R21 ;  /* 0x0000004631157223 */ /* 0x000fe20000000015 */
[--C-:B------:R-:W-:Y:S02]  /*8d10*/  HADD2.F32 R75, -RZ, R81.reuse.H0_H0 ;  /* 0x20000051ff4b7230 */ /* 0x100fe40000004100 */
[----:B------:R-:W-:Y:S01]  /*8d20*/  FMUL R25, R47, R29 ;  /* 0x0000001d2f197220 */ /* 0x000fe20000400000 */
[----:B------:R-:W-:Y:S01]  /*8d30*/  FFMA R22, R49, R71, R22 ;  /* 0x0000004731167223 */ /* 0x000fe20000000016 */
[----:B------:R1:W-:Y:S01]  /*8d40*/  STS.128 [R103+0x6010], R8 ;  /* 0x0060100867007388 */ /* 0x0003e20000000c00 */
        /* <DEDUP_REMOVED lines=13> */
[----:B------:R-:W-:Y:S02]  /*8e20*/  HADD2.F32 R80, -RZ, R83.H1_H1 ;  /* 0x30000053ff507230 */ /* 0x000fe40000004100 */
[----:B------:R-:W-:Y:S01]  /*8e30*/  FMUL R30, R47, R34 ;  /* 0x000000222f1e7220 */ /* 0x000fe20000400000 */
        /* <DEDUP_REMOVED lines=32> */
.L_x_141:
[----:B------:R-:W-:Y:S05]  /*9040*/  BSYNC.RECONVERGENT B0 ;  /* 0x0000000000007941 */ /* 0x000fea0003800200 */
.L_x_140:
[----:B------:R-:W-:Y:S01]  /*9050*/  BAR.SYNC.DEFER_BLOCKING 0x1, 0x80 ;  /* 0x0042000000007b1d */ /* 0x000fe20000010000 */
[----:B------:R-:W-:Y:S01]  /*9060*/  UISETP.NE.AND UP0, UPT, UR49, -0x4, UPT ;  /* 0xfffffffc3100788c */ /* 0x000fe2000bf05270 */
[----:B------:R-:W-:Y:S08]  /*9070*/  IADD3 R45, PT, PT, R45, 0x1, RZ ;  /* 0x000000012d2d7810 */ /* 0x000ff00007ffe0ff */
[----:B------:R-:W-:Y:S05]  /*9080*/  BRA.U !UP0, `(.L_x_142) ;  /* 0x0000000108287547 */ /* 0x000fea000b800000 */
[----:B------:R-:W-:Y:S01]  /*9090*/  ISETP.NE.AND P0, PT, R111, RZ, PT ;  /* 0x000000ff6f00720c */ /* 0x000fe20003f05270 */
[----:B------:R-:W-:Y:S01]  /*90a0*/  IMAD.U32 R2, RZ, RZ, UR51 ;  /* 0x00000033ff027e24 */ /* 0x000fe2000f8e00ff */
[----:B------:R-:W-:Y:S01]  /*90b0*/  UIADD3 UR51, UPT, UPT, UR51, 0x1, URZ ;  /* 0x0000000133337890 */ /* 0x000fe2000fffe0ff */
[----:B------:R-:W-:Y:S03]  /*90c0*/  IMAD.U32 R0, RZ, RZ, UR37 ;  /* 0x00000025ff007e24 */ /* 0x000fe6000f8e00ff */
[----:B------:R-:W-:Y:S04]  /*90d0*/  UISETP.NE.AND UP0, UPT, UR51, 0x4, UPT ;  /* 0x000000043300788c */ /* 0x000fe8000bf05270 */
[----:B------:R-:W-:Y:S03]  /*90e0*/  USEL UR51, UR51, URZ, UP0 ;  /* 0x000000ff33337287 */ /* 0x000fe60008000000 */
[----:B------:R-:W-:Y:S05]  /*90f0*/  @P0 LEA R2, R2, UR48, 0x3 ;  /* 0x0000003002020c11 */ /* 0x000fea000f8e18ff */
[----:B------:R-:W-:Y:S05]  /*9100*/  @P0 VIADD R2, R2, 0x50 ;  /* 0x0000005002020836 */ /* 0x000fea0000000000 */
[----:B------:R-:W-:Y:S04]  /*9110*/  @P0 PRMT R0, R0, 0x654, R2 ;  /* 0x0000065400000816 */ /* 0x000fe80000000002 */
[----:B------:R2:W-:Y:S03]  /*9120*/  @P0 SYNCS.ARRIVE.TRANS64.RED.A1T0 RZ, [R0+URZ], RZ ;  /* 0x000000ff00ff09a7 */ /* 0x0005e600081004ff */
.L_x_142:
[----:B------:R-:W-:Y:S01]  /*9130*/  ISETP.NE.AND P2, PT, R107, RZ, PT ;  /* 0x000000ff6b00720c */ /* 0x000fe20003f45270 */
[----:B------:R-:W-:Y:S01]  /*9140*/  UIADD3 UR49, UPT, UPT, UR49, 0x4, URZ ;  /* 0x0000000431317890 */ /* 0x000fe2000fffe0ff */
[----:B------:R-:W-:Y:S01]  /*9150*/  ISETP.NE.AND P0, PT, R109, 0x2, PT ;  /* 0x000000026d00780c */ /* 0x000fe20003f05270 */
[----:B------:R-:W-:Y:S01]  /*9160*/  IMAD.IADD R15, R43, 0x1, R90 ;  /* 0x000000012b0f7824 */ /* 0x000fe200078e025a */
[----:B------:R-:W-:Y:S01]  /*9170*/  ISETP.NE.AND P1, PT, R45, 0x4, PT ;  /* 0x000000042d00780c */ /* 0x000fe20003f25270 */
[----:B------:R-:W-:Y:S01]  /*9180*/  IMAD.IADD R14, R44, 0x1, R91 ;  /* 0x000000012c0e7824 */ /* 0x000fe200078e025b */
[----:B------:R-:W-:Y:S02]  /*9190*/  SEL R2, RZ, 0x1, P0 ;  /* 0x00000001ff027807 */ /* 0x000fe40000000000 */
[----:B--2---:R-:W-:Y:S02]  /*91a0*/  SEL R0, RZ, 0x1, P1 ;  /* 0x00000001ff007807 */ /* 0x004fe40000800000 */
[----:B------:R-:W-:Y:S02]  /*91b0*/  LOP3.LUT R99, R99, R2, RZ, 0x3c, !PT ;  /* 0x0000000263637212 */ /* 0x000fe400078e3cff */
[----:B------:R-:W-:Y:S02]  /*91c0*/  LOP3.LUT R100, R100, R0, RZ, 0x3c, !PT ;  /* 0x0000000064647212 */ /* 0x000fe400078e3cff */
[----:B------:R-:W-:Y:S02]  /*91d0*/  @P2 R2UR UR36, R98 ;  /* 0x00000000622422ca */ /* 0x000fe400000e0000 */
[----:B------:R-:W-:Y:S02]  /*91e0*/  SEL R109, R109, RZ, P0 ;  /* 0x000000ff6d6d7207 */ /* 0x000fe40000000000 */
[----:B------:R-:W-:Y:S01]  /*91f0*/  SEL R45, R45, RZ, P1 ;  /* 0x000000ff2d2d7207 */ /* 0x000fe20000800000 */
[----:B------:R-:W-:Y:S10]  /*9200*/  @P2 BRA `(.L_x_143) ;  /* 0xffffffc000542947 */ /* 0x000ff4000383ffff */
[----:B------:R-:W-:-:S09]  /*9210*/  UISETP.NE.AND UP0, UPT, UR50, URZ, UPT ;  /* 0x000000ff3200728c */ /* 0x000fd2000bf05270 */
[----:B------:R-:W-:Y:S05]  /*9220*/  BRA.U !UP0, `(.L_x_144) ;  /* 0x0000000108487547 */ /* 0x000fea000b800000 */
[----:B------:R-:W2:Y:S02]  /*9230*/  LDCU.64 UR4, c[0x0][0x890] ;  /* 0x00011200ff0477ac */ /* 0x000ea40008000a00 */
[----:B--2---:R-:W-:-:S04]  /*9240*/  UISETP.NE.U32.AND UP0, UPT, UR4, URZ, UPT ;  /* 0x000000ff0400728c */ /* 0x004fc8000bf05070 */
[----:B------:R-:W-:-:S09]  /*9250*/  UISETP.NE.AND.EX UP0, UPT, UR5, URZ, UPT, UP0 ;  /* 0x000000ff0500728c */ /* 0x000fd2000bf05300 */
[----:B------:R-:W-:Y:S05]  /*9260*/  BRA.U UP0, `(.L_x_145) ;  /* 0x00000001000c7547 */ /* 0x000fea000b800000 */
[----:B------:R-:W-:-:S13]  /*9270*/  FSETP.NEU.AND P0, PT, R49, RZ, PT ;  /* 0x000000ff3100720b */ /* 0x000fda0003f0d000 */
[----:B------:R-:W-:Y:S05]  /*9280*/  @!P0 EXIT ;  /* 0x000000000000894d */ /* 0x000fea0003800000 */
[----:B------:R-:W-:Y:S05]  /*9290*/  BRA `(.L_x_144) ;  /* 0x00000000002c7947 */ /* 0x000fea0003800000 */
.L_x_145:
[----:B------:R-:W-:Y:S01]  /*92a0*/  ISETP.NE.AND P0, PT, R108, RZ, PT ;  /* 0x000000ff6c00720c */ /* 0x000fe20003f05270 */
[----:B------:R-:W-:-:S12]  /*92b0*/  BSSY.RECONVERGENT B0, `(.L_x_144) ;  /* 0x0000009000007945 */ /* 0x000fd80003800200 */
[----:B------:R-:W-:Y:S05]  /*92c0*/  @P0 BRA `(.L_x_146) ;  /* 0x0000000000140947 */ /* 0x000fea0003800000 */
[----:B------:R-:W2:Y:S02]  /*92d0*/  LDCU.64 UR4, c[0x0][0x888] ;  /* 0x00011100ff0477ac */ /* 0x000ea40008000a00 */
[----:B--2---:R-:W-:-:S04]  /*92e0*/  ISETP.NE.U32.AND P0, PT, RZ, UR4, PT ;  /* 0x00000004ff007c0c */ /* 0x004fc8000bf05070 */
[----:B------:R-:W-:-:S13]  /*92f0*/  ISETP.NE.AND.EX P0, PT, RZ, UR5, PT, P0 ;  /* 0x00000005ff007c0c */ /* 0x000fda000bf05300 */
[----:B------:R-:W-:Y:S05]  /*9300*/  @!P0 EXIT ;  /* 0x000000000000894d */ /* 0x000fea0003800000 */
[----:B------:R-:W-:Y:S05]  /*9310*/  BRA `(.L_x_147) ;  /* 0x0000000000087947 */ /* 0x000fea0003800000 */
.L_x_146:
[----:B------:R-:W-:-:S13]  /*9320*/  FSETP.NEU.AND P0, PT, R49, RZ, PT ;  /* 0x000000ff3100720b */ /* 0x000fda0003f0d000 */
[----:B------:R-:W-:Y:S05]  /*9330*/  @!P0 EXIT ;  /* 0x000000000000894d */ /* 0x000fea0003800000 */
.L_x_147:
[----:B------:R-:W-:Y:S05]  /*9340*/  BSYNC.RECONVERGENT B0 ;  /* 0x0000000000007941 */ /* 0x000fea0003800200 */
.L_x_144:
[----:B------:R-:W-:Y:S01]  /*9350*/  ULEA UR4, UR51, UR48, 0x3 ;  /* 0x0000003033047291 */ /* 0x000fe2000f8e18ff */
[----:B------:R-:W-:-:S04]  /*9360*/  DEPBAR.LE SB0, 0x0 ;  /* 0x000080000000791a */ /* 0x000fc80000000000 */
[----:B------:R-:W-:-:S04]  /*9370*/  UIADD3 UR4, UPT, UPT, UR4, 0x50, URZ ;  /* 0x0000005004047890 */ /* 0x000fc8000fffe0ff */
[----:B------:R-:W-:-:S09]  /*9380*/  UPRMT UR4, UR37, 0x654, UR4 ;  /* 0x0000065425047896 */ /* 0x000fd20008000004 */
[----:B------:R-:W-:Y:S01]  /*9390*/  SYNCS.ARRIVE.TRANS64.RED.A1T0 RZ, [UR4], RZ ;  /* 0x000000ffffff79a7 */ /* 0x000fe20008100404 */
[----:B------:R-:W-:Y:S05]  /*93a0*/  EXIT ;  /* 0x000000000000794d */ /* 0x000fea0003800000 */
.L_x_24:
[----:B--2---:R2:W4:Y:S02]  /*93b0*/  SYNCS.PHASECHK.TRANS64.TRYWAIT P0, [R2+URZ+0xf0], R3 ;  /* 0x0000f003020075a7 */ /* 0x00452400080011ff */
[----:B----4-:R-:W-:Y:S05]  /*93c0*/  @!P0 NANOSLEEP.SYNCS 0x989680 ;  /* 0x009896800000895d */ /* 0x010fea0003900000 */
[----:B------:R-:W4:Y:S02]  /*93d0*/  @!P0 SYNCS.PHASECHK.TRANS64 P0, [R2+URZ+0xf0], R3 ;  /* 0x0000f003020085a7 */ /* 0x000f2400080010ff */
[----:B----4-:R-:W-:Y:S05]  /*93e0*/  @!P0 BRA `(.L_x_24) ;  /* 0xfffffffc00f08947 */ /* 0x010fea000383ffff */
[----:B------:R-:W-:Y:S05]  /*93f0*/  BRA `(.L_x_148) ;  /* 0xffffff8000fc7947 */ /* 0x000fea000383ffff */
.L_x_27:
[----:B------:R-:W-:-:S07]  /*9400*/  MOV R2, UR33 ;  /* 0x0000002100027c02 */ /* 0x000fce0008000f00 */
.L_x_149:
[----:B-1----:R1:W2:Y:S02]  /*9410*/  SYNCS.PHASECHK.TRANS64.TRYWAIT P0, [R2+URZ+0x18], R4 ;  /* 0x00001804020075a7 */ /* 0x0022a400080011ff */
[----:B--2---:R-:W-:Y:S05]  /*9420*/  @!P0 NANOSLEEP.SYNCS 0x989680 ;  /* 0x009896800000895d */ /* 0x004fea0003900000 */
[----:B------:R-:W2:Y:S02]  /*9430*/  @!P0 SYNCS.PHASECHK.TRANS64 P0, [R2+URZ+0x18], R4 ;  /* 0x00001804020085a7 */ /* 0x000ea400080010ff */
[----:B--2---:R-:W-:Y:S05]  /*9440*/  @!P0 BRA `(.L_x_149) ;  /* 0xfffffffc00f08947 */ /* 0x004fea000383ffff */
[----:B------:R-:W-:Y:S05]  /*9450*/  BRA `(.L_x_26) ;  /* 0xffffff8400647947 */ /* 0x000fea000383ffff */
.L_x_34:
[----:B-1----:R-:W-:-:S07]  /*9460*/  MOV R2, UR17 ;  /* 0x0000001100027c02 */ /* 0x002fce0008000f00 */
.L_x_150:
[----:B-1----:R1:W2:Y:S02]  /*9470*/  SYNCS.PHASECHK.TRANS64.TRYWAIT P0, [R2+URZ+0x18], R4 ;  /* 0x00001804020075a7 */ /* 0x0022a400080011ff */
[----:B--2---:R-:W-:Y:S05]  /*9480*/  @!P0 NANOSLEEP.SYNCS 0x989680 ;  /* 0x009896800000895d */ /* 0x004fea0003900000 */
[----:B------:R-:W2:Y:S02]  /*9490*/  @!P0 SYNCS.PHASECHK.TRANS64 P0, [R2+URZ+0x18], R4 ;  /* 0x00001804020085a7 */ /* 0x000ea400080010ff */
[----:B--2---:R-:W-:Y:S05]  /*94a0*/  @!P0 BRA `(.L_x_150) ;  /* 0xfffffffc00f08947 */ /* 0x004fea000383ffff */
[----:B------:R-:W-:Y:S05]  /*94b0*/  BRA `(.L_x_33) ;  /* 0xffffff8800207947 */ /* 0x000fea000383ffff */
.L_x_39:
[----:B-1----:R1:W2:Y:S02]  /*94c0*/  SYNCS.PHASECHK.TRANS64.TRYWAIT P0, [R2+URZ+0x80], R3 ;  /* 0x00008003020075a7 */ /* 0x0022a400080011ff */
[----:B--2---:R-:W-:Y:S05]  /*94d0*/  @!P0 NANOSLEEP.SYNCS 0x989680 ;  /* 0x009896800000895d */ /* 0x004fea0003900000 */
[----:B------:R-:W2:Y:S02]  /*94e0*/  @!P0 SYNCS.PHASECHK.TRANS64 P0, [R2+URZ+0x80], R3 ;  /* 0x00008003020085a7 */ /* 0x000ea400080010ff */
[----:B--2---:R-:W-:Y:S05]  /*94f0*/  @!P0 BRA `(.L_x_39) ;  /* 0xfffffffc00f08947 */ /* 0x004fea000383ffff */
[----:B------:R-:W-:Y:S05]  /*9500*/  BRA `(.L_x_151) ;  /* 0xffffff8800c47947 */ /* 0x000fea000383ffff */
.L_x_43:
[----:B---3--:R-:W-:-:S07]  /*9510*/  MOV R0, UR4 ;  /* 0x0000000400007c02 */ /* 0x008fce0008000f00 */
.L_x_152:
[----:B-1----:R1:W2:Y:S02]  /*9520*/  SYNCS.PHASECHK.TRANS64.TRYWAIT P0, [R0+URZ], R2 ;  /* 0x00000002000075a7 */ /* 0x0022a400080011ff */
[----:B--2---:R-:W-:Y:S05]  /*9530*/  @!P0 NANOSLEEP.SYNCS 0x989680 ;  /* 0x009896800000895d */ /* 0x004fea0003900000 */
[----:B------:R-:W2:Y:S02]  /*9540*/  @!P0 SYNCS.PHASECHK.TRANS64 P0, [R0+URZ], R2 ;  /* 0x00000002000085a7 */ /* 0x000ea400080010ff */
[----:B--2---:R-:W-:Y:S05]  /*9550*/  @!P0 BRA `(.L_x_152) ;  /* 0xfffffffc00f08947 */ /* 0x004fea000383ffff */
[----:B------:R-:W-:Y:S05]  /*9560*/  BRA `(.L_x_153) ;  /* 0xffffff9000347947 */ /* 0x000fea000383ffff */
.L_x_44:
[----:B---3--:R-:W-:-:S07]  /*9570*/  MOV R0, UR4 ;  /* 0x0000000400007c02 */ /* 0x008fce0008000f00 */
.L_x_154:
[----:B-1----:R1:W2:Y:S02]  /*9580*/  SYNCS.PHASECHK.TRANS64.TRYWAIT P0, [R0+URZ], R2 ;  /* 0x00000002000075a7 */ /* 0x0022a400080011ff */
[----:B--2---:R-:W-:Y:S05]  /*9590*/  @!P0 NANOSLEEP.SYNCS 0x989680 ;  /* 0x009896800000895d */ /* 0x004fea0003900000 */
[----:B------:R-:W2:Y:S02]  /*95a0*/  @!P0 SYNCS.PHASECHK.TRANS64 P0, [R0+URZ], R2 ;  /* 0x00000002000085a7 */ /* 0x000ea400080010ff */
[----:B--2---:R-:W-:Y:S05]  /*95b0*/  @!P0 BRA `(.L_x_154) ;  /* 0xfffffffc00f08947 */ /* 0x004fea000383ffff */
[----:B------:R-:W-:Y:S05]  /*95c0*/  BRA `(.L_x_155) ;  /* 0xffffff9000407947 */ /* 0x000fea000383ffff */
.L_x_47:
[----:B-1----:R1:W2:Y:S02]  /*95d0*/  SYNCS.PHASECHK.TRANS64.TRYWAIT P0, [R0+URZ+0xe0], R4 ;  /* 0x0000e004000075a7 */ /* 0x0022a400080011ff */
[----:B--2---:R-:W-:Y:S05]  /*95e0*/  @!P0 NANOSLEEP.SYNCS 0x989680 ;  /* 0x009896800000895d */ /* 0x004fea0003900000 */
[----:B------:R-:W2:Y:S02]  /*95f0*/  @!P0 SYNCS.PHASECHK.TRANS64 P0, [R0+URZ+0xe0], R4 ;  /* 0x0000e004000085a7 */ /* 0x000ea400080010ff */
[----:B--2---:R-:W-:Y:S05]  /*9600*/  @!P0 BRA `(.L_x_47) ;  /* 0xfffffffc00f08947 */ /* 0x004fea000383ffff */
[----:B------:R-:W-:Y:S05]  /*9610*/  BRA `(.L_x_156) ;  /* 0xffffff9000a07947 */ /* 0x000fea000383ffff */
.L_x_48:
[----:B------:R-:W-:-:S07]  /*9620*/  MOV R0, UR5 ;  /* 0x0000000500007c02 */ /* 0x000fce0008000f00 */
.L_x_157:
[----:B-1----:R1:W2:Y:S02]  /*9630*/  SYNCS.PHASECHK.TRANS64.TRYWAIT P0, [R0+URZ+0x90], R5 ;  /* 0x00009005000075a7 */ /* 0x0022a400080011ff */
[----:B--2---:R-:W-:Y:S05]  /*9640*/  @!P0 NANOSLEEP.SYNCS 0x989680 ;  /* 0x009896800000895d */ /* 0x004fea0003900000 */
[----:B------:R-:W2:Y:S02]  /*9650*/  @!P0 SYNCS.PHASECHK.TRANS64 P0, [R0+URZ+0x90], R5 ;  /* 0x00009005000085a7 */ /* 0x000ea400080010ff */
[----:B--2---:R-:W-:Y:S05]  /*9660*/  @!P0 BRA `(.L_x_157) ;  /* 0xfffffffc00f08947 */ /* 0x004fea000383ffff */
[----:B------:R-:W-:Y:S05]  /*9670*/  BRA `(.L_x_158) ;  /* 0xffffff9000b07947 */ /* 0x000fea000383ffff */
.L_x_49:
[----:B-1----:R1:W2:Y:S02]  /*9680*/  SYNCS.PHASECHK.TRANS64.TRYWAIT P1, [R0+URZ+0x80], R4 ;  /* 0x00008004000075a7 */ /* 0x0022a400080211ff */
[----:B--2---:R-:W-:Y:S05]  /*9690*/  @!P1 NANOSLEEP.SYNCS 0x989680 ;  /* 0x009896800000995d */ /* 0x004fea0003900000 */
[----:B------:R-:W2:Y:S02]  /*96a0*/  @!P1 SYNCS.PHASECHK.TRANS64 P1, [R0+URZ+0x80], R4 ;  /* 0x00008004000095a7 */ /* 0x000ea400080210ff */
[----:B--2---:R-:W-:Y:S05]  /*96b0*/  @!P1 BRA `(.L_x_49) ;  /* 0xfffffffc00f09947 */ /* 0x004fea000383ffff */
[----:B------:R-:W-:Y:S05]  /*96c0*/  BRA `(.L_x_159) ;  /* 0xffffff9000e07947 */ /* 0x000fea000383ffff */
.L_x_52:
[----:B------:R-:W-:-:S07]  /*96d0*/  MOV R0, UR5 ;  /* 0x0000000500007c02 */ /* 0x000fce0008000f00 */
.L_x_160:
[----:B-1----:R1:W2:Y:S02]  /*96e0*/  SYNCS.PHASECHK.TRANS64.TRYWAIT P0, [R0+URZ+0x90], R2 ;  /* 0x00009002000075a7 */ /* 0x0022a400080011ff */
[----:B--2---:R-:W-:Y:S05]  /*96f0*/  @!P0 NANOSLEEP.SYNCS 0x989680 ;  /* 0x009896800000895d */ /* 0x004fea0003900000 */
[----:B------:R-:W2:Y:S02]  /*9700*/  @!P0 SYNCS.PHASECHK.TRANS64 P0, [R0+URZ+0x90], R2 ;  /* 0x00009002000085a7 */ /* 0x000ea400080010ff */
[----:B--2---:R-:W-:Y:S05]  /*9710*/  @!P0 BRA `(.L_x_160) ;  /* 0xfffffffc00f08947 */ /* 0x004fea000383ffff */
[----:B------:R-:W-:Y:S05]  /*9720*/  BRA `(.L_x_51) ;  /* 0xffffff9400347947 */ /* 0x000fea000383ffff */
.L_x_61:
[----:B-1----:R-:W-:-:S04]  /*9730*/  MOV R4, UR6 ;  /* 0x0000000600047c02 */ /* 0x002fc80008000f00 */
[----:B------:R1:W2:Y:S03]  /*9740*/  SYNCS.PHASECHK.TRANS64.TRYWAIT P0, [R4+URZ+0x8], R5 ;  /* 0x00000805040075a7 */ /* 0x0002a600080011ff */
[----:B--2---:R-:W-:Y:S05]  /*9750*/  @!P0 NANOSLEEP.SYNCS 0x989680 ;  /* 0x009896800000895d */ /* 0x004fea0003900000 */
[----:B------:R-:W2:Y:S02]  /*9760*/  @!P0 SYNCS.PHASECHK.TRANS64 P0, [R4+URZ+0x8], R5 ;  /* 0x00000805040085a7 */ /* 0x000ea400080010ff */
[----:B--2---:R-:W-:Y:S05]  /*9770*/  @!P0 BRA `(.L_x_61) ;  /* 0xfffffffc00ec8947 */ /* 0x004fea000383ffff */
[----:B------:R-:W-:Y:S05]  /*9780*/  BRA `(.L_x_60) ;  /* 0xffffff9400e87947 */ /* 0x000fea000383ffff */
.L_x_63:
[----:B------:R-:W-:Y:S01]  /*9790*/  BSSY B0, `(.L_x_161) ;  /* 0x0000006000007945 */ /* 0x000fe20003800000 */
[----:B------:R-:W-:-:S07]  /*97a0*/  MOV R15, 0xffffffff ;  /* 0xffffffff000f7802 */ /* 0x000fce0000000f00 */
[----:B-1---5:R-:W-:Y:S05]  /*97b0*/  WARPSYNC.COLLECTIVE R15, `(.L_x_162) ;  /* 0x000000000f0c7348 */ /* 0x022fea0003c00000 */
[----:B------:R-:W-:Y:S02]  /*97c0*/  ELECT P6, UR79, PT ;  /* 0x00000000004f782f */ /* 0x000fe400038c0000 */
[----:B------:R-:W-:Y:S01]  /*97d0*/  MOV R14, UR79 ;  /* 0x0000004f000e7c02 */ /* 0x000fe20008000f00 */
[----:B-1---5:R-:W-:Y:S10]  /*97e0*/  ENDCOLLECTIVE ;  /* 0x000000000000791b */ /* 0x022ff40003800000 */
.L_x_162:
[----:B------:R-:W-:Y:S05]  /*97f0*/  BSYNC B0 ;  /* 0x0000000000007941 */ /* 0x000fea0003800000 */
.L_x_161:
[----:B------:R-:W-:Y:S05]  /*9800*/  BRA `(.L_x_163) ;  /* 0xffffff9800187947 */ /* 0x000fea000383ffff */
.L_x_65:
[----:B-1----:R-:W-:-:S04]  /*9810*/  MOV R2, UR6 ;  /* 0x0000000600027c02 */ /* 0x002fc80008000f00 */
[----:B------:R1:W2:Y:S03]  /*9820*/  SYNCS.PHASECHK.TRANS64.TRYWAIT P0, [R2+URZ+0x8], R3 ;  /* 0x00000803020075a7 */ /* 0x0002a600080011ff */
[----:B--2---:R-:W-:Y:S05]  /*9830*/  @!P0 NANOSLEEP.SYNCS 0x989680 ;  /* 0x009896800000895d */ /* 0x004fea0003900000 */
[----:B------:R-:W2:Y:S02]  /*9840*/  @!P0 SYNCS.PHASECHK.TRANS64 P0, [R2+URZ+0x8], R3 ;  /* 0x00000803020085a7 */ /* 0x000ea400080010ff */
[----:B--2---:R-:W-:Y:S05]  /*9850*/  @!P0 BRA `(.L_x_65) ;  /* 0xfffffffc00ec8947 */ /* 0x004fea000383ffff */
[----:B------:R-:W-:Y:S05]  /*9860*/  BRA `(.L_x_64) ;  /* 0xffffff98001c7947 */ /* 0x000fea000383ffff */
.L_x_66:
[----:B-1----:R1:W2:Y:S02]  /*9870*/  SYNCS.PHASECHK.TRANS64.TRYWAIT P0, [R0+URZ+0x80], R4 ;  /* 0x00008004000075a7 */ /* 0x0022a400080011ff */
[----:B--2---:R-:W-:Y:S05]  /*9880*/  @!P0 NANOSLEEP.SYNCS 0x989680 ;  /* 0x009896800000895d */ /* 0x004fea0003900000 */
[----:B------:R-:W2:Y:S02]  /*9890*/  @!P0 SYNCS.PHASECHK.TRANS64 P0, [R0+URZ+0x80], R4 ;  /* 0x00008004000085a7 */ /* 0x000ea400080010ff */
[----:B--2---:R-:W-:Y:S05]  /*98a0*/  @!P0 BRA `(.L_x_66) ;  /* 0xfffffffc00f08947 */ /* 0x004fea000383ffff */
[----:B------:R-:W-:Y:S05]  /*98b0*/  BRA `(.L_x_164) ;  /* 0xffffff9c00087947 */ /* 0x000fea000383ffff */
.L_x_68:
[----:B------:R-:W-:-:S07]  /*98c0*/  MOV R0, UR9 ;  /* 0x0000000900007c02 */ /* 0x000fce0008000f00 */
.L_x_165:
[----:B-1----:R1:W2:Y:S02]  /*98d0*/  SYNCS.PHASECHK.TRANS64.TRYWAIT P0, [R0+URZ+0xc0], R4 ;  /* 0x0000c004000075a7 */ /* 0x0022a400080011ff */
[----:B--2---:R-:W-:Y:S05]  /*98e0*/  @!P0 NANOSLEEP.SYNCS 0x989680 ;  /* 0x009896800000895d */ /* 0x004fea0003900000 */
[----:B------:R-:W2:Y:S02]  /*98f0*/  @!P0 SYNCS.PHASECHK.TRANS64 P0, [R0+URZ+0xc0], R4 ;  /* 0x0000c004000085a7 */ /* 0x000ea400080010ff */
[----:B--2---:R-:W-:Y:S05]  /*9900*/  @!P0 BRA `(.L_x_165) ;  /* 0xfffffffc00f08947 */ /* 0x004fea000383ffff */
[----:B------:R-:W-:Y:S05]  /*9910*/  BRA `(.L_x_166) ;  /* 0xffffff9c00547947 */ /* 0x000fea000383ffff */
.L_x_71:
[----:B------:R-:W-:Y:S07]  /*9920*/  MOV R0, UR8 ;  /* 0x0000000800007c02 */ /* 0x000fee0008000f00 */
.L_x_167:
[----:B-1----:R1:W2:Y:S02]  /*9930*/  SYNCS.PHASECHK.TRANS64.TRYWAIT P0, [R0+URZ], R4 ;  /* 0x00000004000075a7 */ /* 0x0022a400080011ff */
[----:B--2---:R-:W-:Y:S05]  /*9940*/  @!P0 NANOSLEEP.SYNCS 0x989680 ;  /* 0x009896800000895d */ /* 0x004fea0003900000 */
[----:B------:R-:W2:Y:S02]  /*9950*/  @!P0 SYNCS.PHASECHK.TRANS64 P0, [R0+URZ], R4 ;  /* 0x00000004000085a7 */ /* 0x000ea400080010ff */
[----:B--2---:R-:W-:Y:S05]  /*9960*/  @!P0 BRA `(.L_x_167) ;  /* 0xfffffffc00f08947 */ /* 0x004fea000383ffff */
[----:B------:R-:W-:Y:S05]  /*9970*/  BRA `(.L_x_70) ;  /* 0xffffff9c00687947 */ /* 0x000fea000383ffff */
.L_x_75:
[----:B-1----:R-:W-:-:S07]  /*9980*/  MOV R0, UR8 ;  /* 0x0000000800007c02 */ /* 0x002fce0008000f00 */
.L_x_168:
[----:B-1----:R1:W2:Y:S02]  /*9990*/  SYNCS.PHASECHK.TRANS64.TRYWAIT P0, [R0+URZ], R2 ;  /* 0x00000002000075a7 */ /* 0x0022a400080011ff */
[----:B--2---:R-:W-:Y:S05]  /*99a0*/  @!P0 NANOSLEEP.SYNCS 0x989680 ;  /* 0x009896800000895d */ /* 0x004fea0003900000 */
[----:B------:R-:W2:Y:S02]  /*99b0*/  @!P0 SYNCS.PHASECHK.TRANS64 P0, [R0+URZ], R2 ;  /* 0x00000002000085a7 */ /* 0x000ea400080010ff */
[----:B--2---:R-:W-:Y:S05]  /*99c0*/  @!P0 BRA `(.L_x_168) ;  /* 0xfffffffc00f08947 */ /* 0x004fea000383ffff */
[----:B------:R-:W-:Y:S05]  /*99d0*/  BRA `(.L_x_169) ;  /* 0xffffffa0005c7947 */ /* 0x000fea000383ffff */
.L_x_76:
[----:B------:R-:W-:-:S07]  /*99e0*/  MOV R0, UR8 ;  /* 0x0000000800007c02 */ /* 0x000fce0008000f00 */
.L_x_170:
[----:B-1----:R1:W2:Y:S02]  /*99f0*/  SYNCS.PHASECHK.TRANS64.TRYWAIT P0, [R0+URZ], R3 ;  /* 0x00000003000075a7 */ /* 0x0022a400080011ff */
[----:B--2---:R-:W-:Y:S05]  /*9a00*/  @!P0 NANOSLEEP.SYNCS 0x989680 ;  /* 0x009896800000895d */ /* 0x004fea0003900000 */
[----:B------:R-:W2:Y:S02]  /*9a10*/  @!P0 SYNCS.PHASECHK.TRANS64 P0, [R0+URZ], R3 ;  /* 0x00000003000085a7 */ /* 0x000ea400080010ff */
[----:B--2---:R-:W-:Y:S05]  /*9a20*/  @!P0 BRA `(.L_x_170) ;  /* 0xfffffffc00f08947 */ /* 0x004fea000383ffff */
[----:B------:R-:W-:Y:S05]  /*9a30*/  BRA `(.L_x_171) ;  /* 0xffffffa000687947 */ /* 0x000fea000383ffff */
.L_x_77:
[----:B------:R-:W-:-:S07]  /*9a40*/  MOV R0, UR8 ;  /* 0x0000000800007c02 */ /* 0x000fce0008000f00 */
.L_x_172:
[----:B-1----:R1:W2:Y:S02]  /*9a50*/  SYNCS.PHASECHK.TRANS64.TRYWAIT P0, [R0+URZ], R3 ;  /* 0x00000003000075a7 */ /* 0x0022a400080011ff */
[----:B--2---:R-:W-:Y:S05]  /*9a60*/  @!P0 NANOSLEEP.SYNCS 0x989680 ;  /* 0x009896800000895d */ /* 0x004fea0003900000 */
[----:B------:R-:W2:Y:S02]  /*9a70*/  @!P0 SYNCS.PHASECHK.TRANS64 P0, [R0+URZ], R3 ;  /* 0x00000003000085a7 */ /* 0x000ea400080010ff */
[----:B--2---:R-:W-:Y:S05]  /*9a80*/  @!P0 BRA `(.L_x_172) ;  /* 0xfffffffc00f08947 */ /* 0x004fea000383ffff */
[----:B------:R-:W-:Y:S05]  /*9a90*/  BRA `(.L_x_173) ;  /* 0xffffffa000747947 */ /* 0x000fea000383ffff */
.L_x_80:
[----:B------:R-:W-:-:S07]  /*9aa0*/  MOV R0, UR7 ;  /* 0x0000000700007c02 */ /* 0x000fce0008000f00 */
.L_x_174:
[----:B-1----:R1:W2:Y:S02]  /*9ab0*/  SYNCS.PHASECHK.TRANS64.TRYWAIT P1, [R0+URZ+0x100], R2 ;  /* 0x00010002000075a7 */ /* 0x0022a400080211ff */
[----:B--2---:R-:W-:Y:S05]  /*9ac0*/  @!P1 NANOSLEEP.SYNCS 0x989680 ;  /* 0x009896800000995d */ /* 0x004fea0003900000 */
[----:B------:R-:W2:Y:S02]  /*9ad0*/  @!P1 SYNCS.PHASECHK.TRANS64 P1, [R0+URZ+0x100], R2 ;  /* 0x00010002000095a7 */ /* 0x000ea400080210ff */
[----:B--2---:R-:W-:Y:S05]  /*9ae0*/  @!P1 BRA `(.L_x_174) ;  /* 0xfffffffc00f09947 */ /* 0x004fea000383ffff */
[----:B------:R-:W-:Y:S05]  /*9af0*/  BRA `(.L_x_175) ;  /* 0xffffffa000c07947 */ /* 0x000fea000383ffff */
.L_x_85:
[----:B--2---:R2:W4:Y:S02]  /*9b00*/  SYNCS.PHASECHK.TRANS64.TRYWAIT P0, [R0+URZ+0x80], R2 ;  /* 0x00008002000075a7 */ /* 0x00452400080011ff */
[----:B----4-:R-:W-:Y:S05]  /*9b10*/  @!P0 NANOSLEEP.SYNCS 0x989680 ;  /* 0x009896800000895d */ /* 0x010fea0003900000 */
[----:B------:R-:W4:Y:S02]  /*9b20*/  @!P0 SYNCS.PHASECHK.TRANS64 P0, [R0+URZ+0x80], R2 ;  /* 0x00008002000085a7 */ /* 0x000f2400080010ff */
[----:B----4-:R-:W-:Y:S05]  /*9b30*/  @!P0 BRA `(.L_x_85) ;  /* 0xfffffffc00f08947 */ /* 0x010fea000383ffff */
[----:B------:R-:W-:Y:S05]  /*9b40*/  BRA `(.L_x_176) ;  /* 0xffffffa400d47947 */ /* 0x000fea000383ffff */
.L_x_88:
[----:B------:R-:W-:Y:S07]  /*9b50*/  MOV R0, UR7 ;  /* 0x0000000700007c02 */ /* 0x000fee0008000f00 */
.L_x_177:
[----:B--2---:R2:W4:Y:S02]  /*9b60*/  SYNCS.PHASECHK.TRANS64.TRYWAIT P0, [R0+URZ+0x78], R2 ;  /* 0x00007802000075a7 */ /* 0x00452400080011ff */
[----:B----4-:R-:W-:Y:S05]  /*9b70*/  @!P0 NANOSLEEP.SYNCS 0x989680 ;  /* 0x009896800000895d */ /* 0x010fea0003900000 */
[----:B------:R-:W4:Y:S02]  /*9b80*/  @!P0 SYNCS.PHASECHK.TRANS64 P0, [R0+URZ+0x78], R2 ;  /* 0x00007802000085a7 */ /* 0x000f2400080010ff */
[----:B----4-:R-:W-:Y:S05]  /*9b90*/  @!P0 BRA `(.L_x_177) ;  /* 0xfffffffc00f08947 */ /* 0x010fea000383ffff */
[----:B------:R-:W-:Y:S05]  /*9ba0*/  BRA `(.L_x_87) ;  /* 0xffffffa800b47947 */ /* 0x000fea000383ffff */
.L_x_91:
[----:B------:R-:W-:Y:S07]  /*9bb0*/  MOV R0, UR7 ;  /* 0x0000000700007c02 */ /* 0x000fee0008000f00 */
.L_x_178:
[----:B-1----:R1:W2:Y:S02]  /*9bc0*/  SYNCS.PHASECHK.TRANS64.TRYWAIT P0, [R0+URZ+0x50], R14 ;  /* 0x0000500e000075a7 */ /* 0x0022a400080011ff */
[----:B--2---:R-:W-:Y:S05]  /*9bd0*/  @!P0 NANOSLEEP.SYNCS 0x989680 ;  /* 0x009896800000895d */ /* 0x004fea0003900000 */
[----:B------:R-:W2:Y:S02]  /*9be0*/  @!P0 SYNCS.PHASECHK.TRANS64 P0, [R0+URZ+0x50], R14 ;  /* 0x0000500e000085a7 */ /* 0x000ea400080010ff */
[----:B--2---:R-:W-:Y:S05]  /*9bf0*/  @!P0 BRA `(.L_x_178) ;  /* 0xfffffffc00f08947 */ /* 0x004fea000383ffff */
[----:B------:R-:W-:Y:S05]  /*9c00*/  BRA `(.L_x_179) ;  /* 0xffffffac002c7947 */ /* 0x000fea000383ffff */
.L_x_92:
[----:B------:R-:W-:Y:S07]  /*9c10*/  MOV R0, UR7 ;  /* 0x0000000700007c02 */ /* 0x000fee0008000f00 */
.L_x_180:
[----:B-1----:R1:W2:Y:S02]  /*9c20*/  SYNCS.PHASECHK.TRANS64.TRYWAIT P0, [R0+URZ+0x58], R14 ;  /* 0x0000580e000075a7 */ /* 0x0022a400080011ff */
[----:B--2---:R-:W-:Y:S05]  /*9c30*/  @!P0 NANOSLEEP.SYNCS 0x989680 ;  /* 0x009896800000895d */ /* 0x004fea0003900000 */
[----:B------:R-:W2:Y:S02]  /*9c40*/  @!P0 SYNCS.PHASECHK.TRANS64 P0, [R0+URZ+0x58], R14 ;  /* 0x0000580e000085a7 */ /* 0x000ea400080010ff */
[----:B--2---:R-:W-:Y:S05]  /*9c50*/  @!P0 BRA `(.L_x_180) ;  /* 0xfffffffc00f08947 */ /* 0x004fea000383ffff */
[----:B------:R-:W-:Y:S05]  /*9c60*/  BRA `(.L_x_181) ;  /* 0xffffffac00647947 */ /* 0x000fea000383ffff */
.L_x_93:
[----:B------:R-:W-:Y:S07]  /*9c70*/  MOV R0, UR7 ;  /* 0x0000000700007c02 */ /* 0x000fee0008000f00 */
.L_x_182:
[----:B-1----:R1:W2:Y:S02]  /*9c80*/  SYNCS.PHASECHK.TRANS64.TRYWAIT P0, [R0+URZ+0x60], R14 ;  /* 0x0000600e000075a7 */ /* 0x0022a400080011ff */
[----:B--2---:R-:W-:Y:S05]  /*9c90*/  @!P0 NANOSLEEP.SYNCS 0x989680 ;  /* 0x009896800000895d */ /* 0x004fea0003900000 */
[----:B------:R-:W2:Y:S02]  /*9ca0*/  @!P0 SYNCS.PHASECHK.TRANS64 P0, [R0+URZ+0x60], R14 ;  /* 0x0000600e000085a7 */ /* 0x000ea400080010ff */
[----:B--2---:R-:W-:Y:S05]  /*9cb0*/  @!P0 BRA `(.L_x_182) ;  /* 0xfffffffc00f08947 */ /* 0x004fea000383ffff */
[----:B------:R-:W-:Y:S05]  /*9cc0*/  BRA `(.L_x_183) ;  /* 0xffffffac00a87947 */ /* 0x000fea000383ffff */
.L_x_94:
[----:B------:R-:W-:Y:S07]  /*9cd0*/  MOV R0, UR7 ;  /* 0x0000000700007c02 */ /* 0x000fee0008000f00 */
.L_x_184:
[----:B-1----:R1:W2:Y:S02]  /*9ce0*/  SYNCS.PHASECHK.TRANS64.TRYWAIT P0, [R0+URZ+0x68], R14 ;  /* 0x0000680e000075a7 */ /* 0x0022a400080011ff */
[----:B--2---:R-:W-:Y:S05]  /*9cf0*/  @!P0 NANOSLEEP.SYNCS 0x989680 ;  /* 0x009896800000895d */ /* 0x004fea0003900000 */
[----:B------:R-:W2:Y:S02]  /*9d00*/  @!P0 SYNCS.PHASECHK.TRANS64 P0, [R0+URZ+0x68], R14 ;  /* 0x0000680e000085a7 */ /* 0x000ea400080010ff */
[----:B--2---:R-:W-:Y:S05]  /*9d10*/  @!P0 BRA `(.L_x_184) ;  /* 0xfffffffc00f08947 */ /* 0x004fea000383ffff */
[----:B------:R-:W-:Y:S05]  /*9d20*/  BRA `(.L_x_185) ;  /* 0xffffffb0002c7947 */ /* 0x000fea000383ffff */
.L_x_96:
[----:B------:R-:W-:-:S07]  /*9d30*/  MOV R0, UR7 ;  /* 0x0000000700007c02 */ /* 0x000fce0008000f00 */
.L_x_186:
[----:B-1----:R1:W4:Y:S02]  /*9d40*/  SYNCS.PHASECHK.TRANS64.TRYWAIT P0, [R0+URZ+0x50], R2 ;  /* 0x00005002000075a7 */ /* 0x00232400080011ff */
[----:B----4-:R-:W-:Y:S05]  /*9d50*/  @!P0 NANOSLEEP.SYNCS 0x989680 ;  /* 0x009896800000895d */ /* 0x010fea0003900000 */
[----:B------:R-:W4:Y:S02]  /*9d60*/  @!P0 SYNCS.PHASECHK.TRANS64 P0, [R0+URZ+0x50], R2 ;  /* 0x00005002000085a7 */ /* 0x000f2400080010ff */
[----:B----4-:R-:W-:Y:S05]  /*9d70*/  @!P0 BRA `(.L_x_186) ;  /* 0xfffffffc00f08947 */ /* 0x010fea000383ffff */
[----:B------:R-:W-:Y:S05]  /*9d80*/  BRA `(.L_x_187) ;  /* 0xffffffb0009c7947 */ /* 0x000fea000383ffff */
.L_x_97:
[----:B-1----:R-:W-:-:S07]  /*9d90*/  MOV R0, UR7 ;  /* 0x0000000700007c02 */ /* 0x002fce0008000f00 */
.L_x_188:
[----:B-1----:R1:W4:Y:S02]  /*9da0*/  SYNCS.PHASECHK.TRANS64.TRYWAIT P0, [R0+URZ+0x58], R2 ;  /* 0x00005802000075a7 */ /* 0x00232400080011ff */
[----:B----4-:R-:W-:Y:S05]  /*9db0*/  @!P0 NANOSLEEP.SYNCS 0x989680 ;  /* 0x009896800000895d */ /* 0x010fea0003900000 */
[----:B------:R-:W4:Y:S02]  /*9dc0*/  @!P0 SYNCS.PHASECHK.TRANS64 P0, [R0+URZ+0x58], R2 ;  /* 0x00005802000085a7 */ /* 0x000f2400080010ff */
[----:B----4-:R-:W-:Y:S05]  /*9dd0*/  @!P0 BRA `(.L_x_188) ;  /* 0xfffffffc00f08947 */ /* 0x010fea000383ffff */
[----:B------:R-:W-:Y:S05]  /*9de0*/  BRA `(.L_x_189) ;  /* 0xffffffb0008c7947 */ /* 0x000fea000383ffff */
.L_x_98:
[----:B-1----:R-:W-:-:S07]  /*9df0*/  MOV R0, UR7 ;  /* 0x0000000700007c02 */ /* 0x002fce0008000f00 */
.L_x_190:
[----:B-1----:R1:W4:Y:S02]  /*9e00*/  SYNCS.PHASECHK.TRANS64.TRYWAIT P0, [R0+URZ+0x60], R2 ;  /* 0x00006002000075a7 */ /* 0x00232400080011ff */
[----:B----4-:R-:W-:Y:S05]  /*9e10*/  @!P0 NANOSLEEP.SYNCS 0x989680 ;  /* 0x009896800000895d */ /* 0x010fea0003900000 */
[----:B------:R-:W4:Y:S02]  /*9e20*/  @!P0 SYNCS.PHASECHK.TRANS64 P0, [R0+URZ+0x60], R2 ;  /* 0x00006002000085a7 */ /* 0x000f2400080010ff */
[----:B----4-:R-:W-:Y:S05]  /*9e30*/  @!P0 BRA `(.L_x_190) ;  /* 0xfffffffc00f08947 */ /* 0x010fea000383ffff */
[----:B------:R-:W-:Y:S05]  /*9e40*/  BRA `(.L_x_191) ;  /* 0xffffffb0007c7947 */ /* 0x000fea000383ffff */
.L_x_100:
[----:B--2---:R2:W4:Y:S02]  /*9e50*/  SYNCS.PHASECHK.TRANS64.TRYWAIT P0, [R0+URZ+0x80], R2 ;  /* 0x00008002000075a7 */ /* 0x00452400080011ff */
[----:B----4-:R-:W-:Y:S05]  /*9e60*/  @!P0 NANOSLEEP.SYNCS 0x989680 ;  /* 0x009896800000895d */ /* 0x010fea0003900000 */
[----:B------:R-:W4:Y:S02]  /*9e70*/  @!P0 SYNCS.PHASECHK.TRANS64 P0, [R0+URZ+0x80], R2 ;  /* 0x00008002000085a7 */ /* 0x000f2400080010ff */
[----:B----4-:R-:W-:Y:S05]  /*9e80*/  @!P0 BRA `(.L_x_100) ;  /* 0xfffffffc00f08947 */ /* 0x010fea000383ffff */
[----:B------:R-:W-:Y:S05]  /*9e90*/  BRA `(.L_x_192) ;  /* 0xffffffb400447947 */ /* 0x000fea000383ffff */
.L_x_111:
[----:B-1----:R-:W-:Y:S04]  /*9ea0*/  MOV R2, UR48 ;  /* 0x0000003000027c02 */ /* 0x002fe80008000f00 */
[----:B------:R1:W3:Y:S03]  /*9eb0*/  SYNCS.PHASECHK.TRANS64.TRYWAIT P1, [R2+URZ+0x30], R3 ;  /* 0x00003003020075a7 */ /* 0x0002e600080211ff */
[----:B---3--:R-:W-:Y:S05]  /*9ec0*/  @!P1 NANOSLEEP.SYNCS 0x989680 ;  /* 0x009896800000995d */ /* 0x008fea0003900000 */
[----:B------:R-:W3:Y:S02]  /*9ed0*/  @!P1 SYNCS.PHASECHK.TRANS64 P1, [R2+URZ+0x30], R3 ;  /* 0x00003003020095a7 */ /* 0x000ee400080210ff */
[----:B---3--:R-:W-:Y:S05]  /*9ee0*/  @!P1 BRA `(.L_x_111) ;  /* 0xfffffffc00ec9947 */ /* 0x008fea000383ffff */
[----:B------:R-:W-:Y:S05]  /*9ef0*/  BRA `(.L_x_110) ;  /* 0xffffffc000507947 */ /* 0x000fea000383ffff */
.L_x_113:
[----:B-1----:R1:W4:Y:S02]  /*9f00*/  SYNCS.PHASECHK.TRANS64.TRYWAIT P0, [R112+URZ+0xa0], R0 ;  /* 0x0000a000700075a7 */ /* 0x00232400080011ff */
[----:B----4-:R-:W-:Y:S05]  /*9f10*/  @!P0 NANOSLEEP.SYNCS 0x989680 ;  /* 0x009896800000895d */ /* 0x010fea0003900000 */
[----:B------:R-:W4:Y:S02]  /*9f20*/  @!P0 SYNCS.PHASECHK.TRANS64 P0, [R112+URZ+0xa0], R0 ;  /* 0x0000a000700085a7 */ /* 0x000f2400080010ff */
[----:B----4-:R-:W-:Y:S05]  /*9f30*/  @!P0 BRA `(.L_x_113) ;  /* 0xfffffffc00f08947 */ /* 0x010fea000383ffff */
[----:B------:R-:W-:Y:S05]  /*9f40*/  BRA `(.L_x_112) ;  /* 0xffffffc000787947 */ /* 0x000fea000383ffff */
.L_x_122:
[----:B--2---:R2:W4:Y:S02]  /*9f50*/  SYNCS.PHASECHK.TRANS64.TRYWAIT P0, [R2+URZ+0x30], R0 ;  /* 0x00003000020075a7 */ /* 0x00452400080011ff */
[----:B----4-:R-:W-:Y:S05]  /*9f60*/  @!P0 NANOSLEEP.SYNCS 0x989680 ;  /* 0x009896800000895d */ /* 0x010fea0003900000 */
[----:B------:R-:W4:Y:S02]  /*9f70*/  @!P0 SYNCS.PHASECHK.TRANS64 P0, [R2+URZ+0x30], R0 ;  /* 0x00003000020085a7 */ /* 0x000f2400080010ff */
[----:B----4-:R-:W-:Y:S05]  /*9f80*/  @!P0 BRA `(.L_x_122) ;  /* 0xfffffffc00f08947 */ /* 0x010fea000383ffff */
[----:B------:R-:W-:Y:S05]  /*9f90*/  BRA `(.L_x_121) ;  /* 0xffffffcc00547947 */ /* 0x000fea000383ffff */
.L_x_130:
[----:B--2---:R2:W4:Y:S02]  /*9fa0*/  SYNCS.PHASECHK.TRANS64.TRYWAIT P0, [R0+URZ+0x30], R6 ;  /* 0x00003006000075a7 */ /* 0x00452400080011ff */
[----:B----4-:R-:W-:Y:S05]  /*9fb0*/  @!P0 NANOSLEEP.SYNCS 0x989680 ;  /* 0x009896800000895d */ /* 0x010fea0003900000 */
[----:B------:R-:W4:Y:S02]  /*9fc0*/  @!P0 SYNCS.PHASECHK.TRANS64 P0, [R0+URZ+0x30], R6 ;  /* 0x00003006000085a7 */ /* 0x000f2400080010ff */
[----:B----4-:R-:W-:Y:S05]  /*9fd0*/  @!P0 BRA `(.L_x_130) ;  /* 0xfffffffc00f08947 */ /* 0x010fea000383ffff */
[----:B------:R-:W-:Y:S05]  /*9fe0*/  BRA `(.L_x_129) ;  /* 0xffffffd800547947 */ /* 0x000fea000383ffff */
.L_x_138:
[----:B--2---:R2:W4:Y:S02]  /*9ff0*/  SYNCS.PHASECHK.TRANS64.TRYWAIT P0, [R0+URZ+0x30], R5 ;  /* 0x00003005000075a7 */ /* 0x00452400080011ff */
[----:B----4-:R-:W-:Y:S05]  /*a000*/  @!P0 NANOSLEEP.SYNCS 0x989680 ;  /* 0x009896800000895d */ /* 0x010fea0003900000 */
[----:B------:R-:W4:Y:S02]  /*a010*/  @!P0 SYNCS.PHASECHK.TRANS64 P0, [R0+URZ+0x30], R5 ;  /* 0x00003005000085a7 */ /* 0x000f2400080010ff */
[----:B----4-:R-:W-:Y:S05]  /*a020*/  @!P0 BRA `(.L_x_138) ;  /* 0xfffffffc00f08947 */ /* 0x010fea000383ffff */
[----:B------:R-:W-:Y:S05]  /*a030*/  BRA `(.L_x_137) ;  /* 0xffffffe400547947 */ /* 0x000fea000383ffff */
        .weak           $__internal_0_$__cuda_sm10x_tcgen05_guardrail_trap_col_being_dealloced_not_returned_by_alloc
        .type           $__internal_0_$__cuda_sm10x_tcgen05_guardrail_trap_col_being_dealloced_not_returned_by_alloc,@function
        .size           $__internal_0_$__cuda_sm10x_tcgen05_guardrail_trap_col_being_dealloced_not_returned_by_alloc,($__internal_1_$__cuda_sm10x_tcgen05_guardrail_trap_phase_invalid_during_alloc - $__internal_0_$__cuda_sm10x_tcgen05_guardrail_trap_col_being_dealloced_not_returned_by_alloc)
$__internal_0_$__cuda_sm10x_tcgen05_guardrail_trap_col_being_dealloced_not_returned_by_alloc:
[----:B------:R-:W-:Y:S05]  /*a040*/  BPT.TRAP 0x1 ;  /* 0x000000040000795c */ /* 0x000fea0000300000 */
[----:B------:R-:W-:-:S04]  /*a050*/  HFMA2 R3, -RZ, RZ, 0, 0 ;  /* 0x00000000ff037431 */ /* 0x000fc800000001ff */
[----:B------:R-:W-:Y:S05]  /*a060*/  RET.REL.NODEC R2 `(_ZN7cutlass13device_kernelINS_4gemm6kernel13GemmUniversalIN4cute5tupleIJiiiiEEENS1_10collective13CollectiveMmaINS1_35MainloopSm100TmaUmmaWarpSpecializedILi3ELi2ELi4ENS5_IJNS4_1CILi2EEENSA_ILi1EEESC_EEEEENS5_IJNSA_ILi256EEENSA_ILi128EEENSA_ILi64EEEEEENS_6half_tENS5_IJlSC_lEEESJ_SK_NS4_8TiledMMAINS4_8MMA_AtomIJNS4_26SM100_MMA_F16BF16_2x1SM_SSISJ_SJ_fLi256ELi128ELNS4_4UMMA5MajorE0ELSP_0ELNSO_7ScaleInE0ELSQ_0EEEEEENS4_6LayoutINS5_IJSC_SC_SC_EEENS5_IJNSA_ILi0EEESV_SV_EEEEENS5_IJNS4_10UnderscoreESY_SY_EEEEENS4_18SM100_TMA_2SM_LOADENS4_14ComposedLayoutINS4_7SwizzleILi3ELi4ELi3EEENS4_18smem_ptr_flag_bitsILi16EEENST_INS5_IJNSA_ILi8EEESH_EEENS5_IJSH_SC_EEEEEEEvNS4_8identityES11_S1B_vS1C_EENS_8epilogue10collective18CollectiveEpilogueINS1E_23Sm100TmaWarpSpecializedILi4ELi2ELi32ELb1ELb0EEEJNS5_IJSG_SG_SH_EEENS5_IJNST_ISG_SC_EENST_INSA_ILi32EEESC_EEEEESJ_SK_SJ_SK_NS1E_6fusion15FusionCallbacksIS1I_NS1O_17LinearCombinationISJ_fSJ_fLNS_15FloatRoundStyleE2EEES1J_S1N_JEEENS4_5SM1004TMEM4LOAD26SM100_TMEM_LOAD_32dp32b32xENS4_13SM90_TMA_LOADENS12_INS13_ILi2ELi4ELi3EEES16_NST_INS5_IJS17_S1L_EEENS5_IJS1L_SC_EEEEEEENS4_39AutoVectorizingCopyWithAssumedAlignmentILi128EEENS4_14SM90_TMA_STOREES23_S25_S25_EEEvvEEEEvNT_6ParamsE) ;  /* 0xffffff5c02e47950 */ /* 0x000fea0003c3ffff */
        .weak           $__internal_1_$__cuda_sm10x_tcgen05_guardrail_trap_phase_invalid_during_alloc
        .type           $__internal_1_$__cuda_sm10x_tcgen05_guardrail_trap_phase_invalid_during_alloc,@function
        .size           $__internal_1_$__cuda_sm10x_tcgen05_guardrail_trap_phase_invalid_during_alloc,($__internal_2_$__cuda_sm10x_tcgen05_guardrail_trap_unallocated_columns_being_dealloced - $__internal_1_$__cuda_sm10x_tcgen05_guardrail_trap_phase_invalid_during_alloc)
$__internal_1_$__cuda_sm10x_tcgen05_guardrail_trap_phase_invalid_during_alloc:
[----:B------:R-:W-:Y:S05]  /*a070*/  BPT.TRAP 0x1 ;  /* 0x000000040000795c */ /* 0x000fea0000300000 */
[----:B------:R-:W-:-:S04]  /*a080*/  MOV R3, 0x0 ;  /* 0x0000000000037802 */ /* 0x000fc80000000f00 */
[----:B------:R-:W-:Y:S05]  /*a090*/  RET.REL.NODEC R2 `(_ZN7cutlass13device_kernelINS_4gemm6kernel13GemmUniversalIN4cute5tupleIJiiiiEEENS1_10collective13CollectiveMmaINS1_35MainloopSm100TmaUmmaWarpSpecializedILi3ELi2ELi4ENS5_IJNS4_1CILi2EEENSA_ILi1EEESC_EEEEENS5_IJNSA_ILi256EEENSA_ILi128EEENSA_ILi64EEEEEENS_6half_tENS5_IJlSC_lEEESJ_SK_NS4_8TiledMMAINS4_8MMA_AtomIJNS4_26SM100_MMA_F16BF16_2x1SM_SSISJ_SJ_fLi256ELi128ELNS4_4UMMA5MajorE0ELSP_0ELNSO_7ScaleInE0ELSQ_0EEEEEENS4_6LayoutINS5_IJSC_SC_SC_EEENS5_IJNSA_ILi0EEESV_SV_EEEEENS5_IJNS4_10UnderscoreESY_SY_EEEEENS4_18SM100_TMA_2SM_LOADENS4_14ComposedLayoutINS4_7SwizzleILi3ELi4ELi3EEENS4_18smem_ptr_flag_bitsILi16EEENST_INS5_IJNSA_ILi8EEESH_EEENS5_IJSH_SC_EEEEEEEvNS4_8identityES11_S1B_vS1C_EENS_8epilogue10collective18CollectiveEpilogueINS1E_23Sm100TmaWarpSpecializedILi4ELi2ELi32ELb1ELb0EEEJNS5_IJSG_SG_SH_EEENS5_IJNST_ISG_SC_EENST_INSA_ILi32EEESC_EEEEESJ_SK_SJ_SK_NS1E_6fusion15FusionCallbacksIS1I_NS1O_17LinearCombinationISJ_fSJ_fLNS_15FloatRoundStyleE2EEES1J_S1N_JEEENS4_5SM1004TMEM4LOAD26SM100_TMEM_LOAD_32dp32b32xENS4_13SM90_TMA_LOADENS12_INS13_ILi2ELi4ELi3EEES16_NST_INS5_IJS17_S1L_EEENS5_IJS1L_SC_EEEEEEENS4_39AutoVectorizingCopyWithAssumedAlignmentILi128EEENS4_14SM90_TMA_STOREES23_S25_S25_EEEvvEEEEvNT_6ParamsE) ;  /* 0xffffff5c02d87950 */ /* 0x000fea0003c3ffff */
        .weak           $__internal_2_$__cuda_sm10x_tcgen05_guardrail_trap_unallocated_columns_being_dealloced
        .type           $__internal_2_$__cuda_sm10x_tcgen05_guardrail_trap_unallocated_columns_being_dealloced,@function
        .size           $__internal_2_$__cuda_sm10x_tcgen05_guardrail_trap_unallocated_columns_being_dealloced,(.L_x_194 - $__internal_2_$__cuda_sm10x_tcgen05_guardrail_trap_unallocated_columns_being_dealloced)
$__internal_2_$__cuda_sm10x_tcgen05_guardrail_trap_unallocated_columns_being_dealloced:
[----:B------:R-:W-:Y:S05]  /*a0a0*/  BPT.TRAP 0x1 ;  /* 0x000000040000795c */ /* 0x000fea0000300000 */
[----:B------:R-:W-:-:S04]  /*a0b0*/  HFMA2 R3, -RZ, RZ, 0, 0 ;  /* 0x00000000ff037431 */ /* 0x000fc800000001ff */
[----:B------:R-:W-:Y:S05]  /*a0c0*/  RET.REL.NODEC R2 `(_ZN7cutlass13device_kernelINS_4gemm6kernel13GemmUniversalIN4cute5tupleIJiiiiEEENS1_10collective13CollectiveMmaINS1_35MainloopSm100TmaUmmaWarpSpecializedILi3ELi2ELi4ENS5_IJNS4_1CILi2EEENSA_ILi1EEESC_EEEEENS5_IJNSA_ILi256EEENSA_ILi128EEENSA_ILi64EEEEEENS_6half_tENS5_IJlSC_lEEESJ_SK_NS4_8TiledMMAINS4_8MMA_AtomIJNS4_26SM100_MMA_F16BF16_2x1SM_SSISJ_SJ_fLi256ELi128ELNS4_4UMMA5MajorE0ELSP_0ELNSO_7ScaleInE0ELSQ_0EEEEEENS4_6LayoutINS5_IJSC_SC_SC_EEENS5_IJNSA_ILi0EEESV_SV_EEEEENS5_IJNS4_10UnderscoreESY_SY_EEEEENS4_18SM100_TMA_2SM_LOADENS4_14ComposedLayoutINS4_7SwizzleILi3ELi4ELi3EEENS4_18smem_ptr_flag_bitsILi16EEENST_INS5_IJNSA_ILi8EEESH_EEENS5_IJSH_SC_EEEEEEEvNS4_8identityES11_S1B_vS1C_EENS_8epilogue10collective18CollectiveEpilogueINS1E_23Sm100TmaWarpSpecializedILi4ELi2ELi32ELb1ELb0EEEJNS5_IJSG_SG_SH_EEENS5_IJNST_ISG_SC_EENST_INSA_ILi32EEESC_EEEEESJ_SK_SJ_SK_NS1E_6fusion15FusionCallbacksIS1I_NS1O_17LinearCombinationISJ_fSJ_fLNS_15FloatRoundStyleE2EEES1J_S1N_JEEENS4_5SM1004TMEM4LOAD26SM100_TMEM_LOAD_32dp32b32xENS4_13SM90_TMA_LOADENS12_INS13_ILi2ELi4ELi3EEES16_NST_INS5_IJS17_S1L_EEENS5_IJS1L_SC_EEEEEEENS4_39AutoVectorizingCopyWithAssumedAlignmentILi128EEENS4_14SM90_TMA_STOREES23_S25_S25_EEEvvEEEEvNT_6ParamsE) ;  /* 0xffffff5c02cc7950 */ /* 0x000fea0003c3ffff */
.L_x_193:
[----:B------:R-:W-:-:S00]  /*a0d0*/  BRA `(.L_x_193) ;  /* 0xfffffffc00fc7947 */ /* 0x000fc0000383ffff */
[----:B------:R-:W-:-:S00]  /*a0e0*/  NOP ;  /* 0x0000000000007918 */ /* 0x000fc00000000000 */
        /* <DEDUP_REMOVED lines=9> */
.L_x_194:


//--------------------- .nv.global.init           --------------------------
	.section	.nv.global.init,"aw",@progbits
.nv.global.init:
	.type		$str$27,@object
	.size		$str$27,($str$28 - $str$27)
$str$27:
        /*0000*/ 	.byte	0x28, 0x61, 0x64, 0x64, 0x72, 0x65, 0x73, 0x73, 0x20, 0x26, 0x20, 0x6d, 0x61, 0x73, 0x6b, 0x29
        /*0010*/ 	.byte	0x20, 0x3d, 0x3d, 0x20, 0x30, 0x00
	.type		$str$28,@object
	.size		$str$28,($str$26 - $str$28)
$str$28:
        /*0016*/ 	.byte	0x2f, 0x74, 0x6d, 0x70, 0x2f, 0x63, 0x75, 0x74, 0x6c, 0x61, 0x73, 0x73, 0x5f, 0x73, 0x77, 0x65
        /*0026*/ 	.byte	0x65, 0x70, 0x5f, 0x73, 0x72, 0x63, 0x2f, 0x69, 0x6e, 0x63, 0x6c, 0x75, 0x64, 0x65, 0x2f, 0x63
        /*0036*/ 	.byte	0x75, 0x74, 0x65, 0x2f, 0x70, 0x6f, 0x69, 0x6e, 0x74, 0x65, 0x72, 0x5f, 0x66, 0x6c, 0x61, 0x67
        /*0046*/ 	.byte	0x67, 0x65, 0x64, 0x2e, 0x68, 0x70, 0x70, 0x00
	.type		$str$26,@object
	.size		$str$26,($str$25 - $str$26)
$str$26:
        /*004e*/ 	.byte	0x2f, 0x74, 0x6d, 0x70, 0x2f, 0x63, 0x75, 0x74, 0x6c, 0x61, 0x73, 0x73, 0x5f, 0x73, 0x77, 0x65
        /*005e*/ 	.byte	0x65, 0x70, 0x5f, 0x73, 0x72, 0x63, 0x2f, 0x69, 0x6e, 0x63, 0x6c, 0x75, 0x64, 0x65, 0x2f, 0x63
        /*006e*/ 	.byte	0x75, 0x74, 0x65, 0x2f, 0x61, 0x74, 0x6f, 0x6d, 0x2f, 0x63, 0x6f, 0x70, 0x79, 0x5f, 0x74, 0x72
        /*007e*/ 	.byte	0x61, 0x69, 0x74, 0x73, 0x5f, 0x73, 0x6d, 0x31, 0x30, 0x30, 0x2e, 0x68, 0x70, 0x70, 0x00
	.type		$str$25,@object
	.size		$str$25,(__unnamed_1 - $str$25)
$str$25:
        /*008d*/ 	.byte	0x28, 0x28, 0x75, 0x69, 0x6e, 0x74, 0x33, 0x32, 0x5f, 0x74, 0x28, 0x74, 0x68, 0x72, 0x65, 0x61
        /*009d*/ 	.byte	0x64, 0x49, 0x64, 0x78, 0x2e, 0x78, 0x29, 0x20, 0x2f, 0x20, 0x33, 0x32, 0x29, 0x20, 0x25, 0x20
        /*00ad*/ 	.byte	0x34, 0x29, 0x20, 0x3d, 0x3d, 0x20, 0x28, 0x28, 0x28, 0x74, 0x6d, 0x65, 0x6d, 0x5f, 0x61, 0x64
        /*00bd*/ 	.byte	0x64, 0x72, 0x20, 0x3e, 0x3e, 0x20, 0x31, 0x36, 0x29, 0x20, 0x2f, 0x20, 0x33, 0x32, 0x29, 0x20
        /*00cd*/ 	.byte	0x25, 0x20, 0x34, 0x29, 0x00
	.type		__unnamed_1,@object
	.size		__unnamed_1,(__unnamed_2 - __unnamed_1)
__unnamed_1:
        /*00d2*/ 	.byte	0x61, 0x75, 0x74, 0x6f, 0x20, 0x63, 0x75, 0x74, 0x65, 0x3a, 0x3a, 0x61, 0x73, 0x5f, 0x70, 0x6f
        /* <DEDUP_REMOVED lines=24> */
        /*0262*/ 	.byte	0x3e, 0x3e, 0x3e, 0x3e, 0x5d, 0x00
	.type		__unnamed_2,@object
	.size		__unnamed_2,(.L_2 - __unnamed_2)
__unnamed_2:
        /* <DEDUP_REMOVED lines=42> */
        /*0508*/ 	.byte	0x3e, 0x3e, 0x5d, 0x00
.L_2:


//--------------------- .nv.shared._ZN7cutlass13device_kernelINS_4gemm6kernel13GemmUniversalIN4cute5tupleIJiiiiEEENS1_10collective13CollectiveMmaINS1_35MainloopSm100TmaUmmaWarpSpecializedILi3ELi2ELi4ENS5_IJNS4_1CILi2EEENSA_ILi1EEESC_EEEEENS5_IJNSA_ILi256EEENSA_ILi128EEENSA_ILi64EEEEEENS_6half_tENS5_IJlSC_lEEESJ_SK_NS4_8TiledMMAINS4_8MMA_AtomIJNS4_26SM100_MMA_F16BF16_2x1SM_SSISJ_SJ_fLi256ELi128ELNS4_4UMMA5MajorE0ELSP_0ELNSO_7ScaleInE0ELSQ_0EEEEEENS4_6LayoutINS5_IJSC_SC_SC_EEENS5_IJNSA_ILi0EEESV_SV_EEEEENS5_IJNS4_10UnderscoreESY_SY_EEEEENS4_18SM100_TMA_2SM_LOADENS4_14ComposedLayoutINS4_7SwizzleILi3ELi4ELi3EEENS4_18smem_ptr_flag_bitsILi16EEENST_INS5_IJNSA_ILi8EEESH_EEENS5_IJSH_SC_EEEEEEEvNS4_8identityES11_S1B_vS1C_EENS_8epilogue10collective18CollectiveEpilogueINS1E_23Sm100TmaWarpSpecializedILi4ELi2ELi32ELb1ELb0EEEJNS5_IJSG_SG_SH_EEENS5_IJNST_ISG_SC_EENST_INSA_ILi32EEESC_EEEEESJ_SK_SJ_SK_NS1E_6fusion15FusionCallbacksIS1I_NS1O_17LinearCombinationISJ_fSJ_fLNS_15FloatRoundStyleE2EEES1J_S1N_JEEENS4_5SM1004TMEM4LOAD26SM100_TMEM_LOAD_32dp32b32xENS4_13SM90_TMA_LOADENS12_INS13_ILi2ELi4ELi3EEES16_NST_INS5_IJS17_S1L_EEENS5_IJS1L_SC_EEEEEEENS4_39AutoVectorizingCopyWithAssumedAlignmentILi128EEENS4_14SM90_TMA_STOREES23_S25_S25_EEEvvEEEEvNT_6ParamsE --------------------------
	.section	.nv.shared._ZN7cutlass13device_kernelINS_4gemm6kernel13GemmUniversalIN4cute5tupleIJiiiiEEENS1_10collective13CollectiveMmaINS1_35MainloopSm100TmaUmmaWarpSpecializedILi3ELi2ELi4ENS5_IJNS4_1CILi2EEENSA_ILi1EEESC_EEEEENS5_IJNSA_ILi256EEENSA_ILi128EEENSA_ILi64EEEEEENS_6half_tENS5_IJlSC_lEEESJ_SK_NS4_8TiledMMAINS4_8MMA_AtomIJNS4_26SM100_MMA_F16BF16_2x1SM_SSISJ_SJ_fLi256ELi128ELNS4_4UMMA5MajorE0ELSP_0ELNSO_7ScaleInE0ELSQ_0EEEEEENS4_6LayoutINS5_IJSC_SC_SC_EEENS5_IJNSA_ILi0EEESV_SV_EEEEENS5_IJNS4_10UnderscoreESY_SY_EEEEENS4_18SM100_TMA_2SM_LOADENS4_14ComposedLayoutINS4_7SwizzleILi3ELi4ELi3EEENS4_18smem_ptr_flag_bitsILi16EEENST_INS5_IJNSA_ILi8EEESH_EEENS5_IJSH_SC_EEEEEEEvNS4_8identityES11_S1B_vS1C_EENS_8epilogue10collective18CollectiveEpilogueINS1E_23Sm100TmaWarpSpecializedILi4ELi2ELi32ELb1ELb0EEEJNS5_IJSG_SG_SH_EEENS5_IJNST_ISG_SC_EENST_INSA_ILi32EEESC_EEEEESJ_SK_SJ_SK_NS1E_6fusion15FusionCallbacksIS1I_NS1O_17LinearCombinationISJ_fSJ_fLNS_15FloatRoundStyleE2EEES1J_S1N_JEEENS4_5SM1004TMEM4LOAD26SM100_TMEM_LOAD_32dp32b32xENS4_13SM90_TMA_LOADENS12_INS13_ILi2ELi4ELi3EEES16_NST_INS5_IJS17_S1L_EEENS5_IJS1L_SC_EEEEEEENS4_39AutoVectorizingCopyWithAssumedAlignmentILi128EEENS4_14SM90_TMA_STOREES23_S25_S25_EEEvvEEEEvNT_6ParamsE,"aw",@nobits
	.sectionflags	@""
	.align	16
	.zero		1024


//--------------------- .nv.shared.reserved.0     --------------------------
	.section	.nv.shared.reserved.0,"aw",@nobits
	.weak		__nv_reservedSMEM_offset_0_alias
	.size		__nv_reservedSMEM_offset_0_alias, 0, 64
	.other		__nv_reservedSMEM_offset_0_alias,@"STO_CUDA_RESERVED_SHARED STV_DEFAULT"
__nv_reservedSMEM_offset_0_alias:
	.zero		0
.nv.shared.reserved.0:
	.zero		64
	.weak		__nv_reservedSMEM_tcgen05_partition
	.type		__nv_reservedSMEM_tcgen05_partition,@object
	.size		__nv_reservedSMEM_tcgen05_partition,(.L_0 - __nv_reservedSMEM_tcgen05_partition)
__nv_reservedSMEM_tcgen05_partition:
	.zero		32
.L_0:


//--------------------- .nv.global                --------------------------
	.section	.nv.global,"aw",@nobits
.nv.global:
	.type		_ZN39_INTERNAL_c4e8a388_4_k_cu_e0808ef5_67254cute1_E,@object
	.size		_ZN39_INTERNAL_c4e8a388_4_k_cu_e0808ef5_67254cute1_E,(_ZN39_INTERNAL_c4e8a388_4_k_cu_e0808ef5_67254cuda3std3__45__cpo6cbeginE - _ZN39_INTERNAL_c4e8a388_4_k_cu_e0808ef5_67254cute1_E)
_ZN39_INTERNAL_c4e8a388_4_k_cu_e0808ef5_67254cute1_E:
	.zero		1
	.type		_ZN39_INTERNAL_c4e8a388_4_k_cu_e0808ef5_67254cuda3std3__45__cpo6cbeginE,@object
	.size		_ZN39_INTERNAL_c4e8a388_4_k_cu_e0808ef5_67254cuda3std3__45__cpo6cbeginE,(_ZN39_INTERNAL_c4e8a388_4_k_cu_e0808ef5_67254cuda3std3__48in_placeE - _ZN39_INTERNAL_c4e8a388_4_k_cu_e0808ef5_67254cuda3std3__45__cpo6cbeginE)
_ZN39_INTERNAL_c4e8a388_4_k_cu_e0808ef5_67254cuda3std3__45__cpo6cbeginE:
	.zero		1
	.type		_ZN39_INTERNAL_c4e8a388_4_k_cu_e0808ef5_67254cuda3std3__48in_placeE,@object
	.size		_ZN39_INTERNAL_c4e8a388_4_k_cu_e0808ef5_67254cuda3std3__48in_placeE,(_ZN39_INTERNAL_c4e8a388_4_k_cu_e0808ef5_67254cuda3std6ranges3__45__cpo9iter_moveE - _ZN39_INTERNAL_c4e8a388_4_k_cu_e0808ef5_67254cuda3std3__48in_placeE)
_ZN39_INTERNAL_c4e8a388_4_k_cu_e0808ef5_67254cuda3std3__48in_placeE:
	.zero		1
	.type		_ZN39_INTERNAL_c4e8a388_4_k_cu_e0808ef5_67254cuda3std6ranges3__45__cpo9iter_moveE,@object
	.size		_ZN39_INTERNAL_c4e8a388_4_k_cu_e0808ef5_67254cuda3std6ranges3__45__cpo9iter_moveE,(_ZN39_INTERNAL_c4e8a388_4_k_cu_e0808ef5_67254cuda3std3__45__cpo5beginE - _ZN39_INTERNAL_c4e8a388_4_k_cu_e0808ef5_67254cuda3std6ranges3__45__cpo9iter_moveE)
_ZN39_INTERNAL_c4e8a388_4_k_cu_e0808ef5_67254cuda3std6ranges3__45__cpo9iter_moveE:
	.zero		1
	.type		_ZN39_INTERNAL_c4e8a388_4_k_cu_e0808ef5_67254cuda3std3__45__cpo5beginE,@object
	.size		_ZN39_INTERNAL_c4e8a388_4_k_cu_e0808ef5_67254cuda3std3__45__cpo5beginE,(_ZN39_INTERNAL_c4e8a388_4_k_cu_e0808ef5_67254cuda3std3__441_GLOBAL__N__c4e8a388_4_k_cu_e0808ef5_67256ignoreE - _ZN39_INTERNAL_c4e8a388_4_k_cu_e0808ef5_67254cuda3std3__45__cpo5beginE)
_ZN39_INTERNAL_c4e8a388_4_k_cu_e0808ef5_67254cuda3std3__45__cpo5beginE:
	.zero		1
	.type		_ZN39_INTERNAL_c4e8a388_4_k_cu_e0808ef5_67254cuda3std3__441_GLOBAL__N__c4e8a388_4_k_cu_e0808ef5_67256ignoreE,@object
	.size		_ZN39_INTERNAL_c4e8a388_4_k_cu_e0808ef5_67254cuda3std3__441_GLOBAL__N__c4e8a388_4_k_cu_e0808ef5_67256ignoreE,(_ZN39_INTERNAL_c4e8a388_4_k_cu_e0808ef5_67254cute7productE - _ZN39_INTERNAL_c4e8a388_4_k_cu_e0808ef5_67254cuda3std3__441_GLOBAL__N__c4e8a388_4_k_cu_e0808ef5_67256ignoreE)
_ZN39_INTERNAL_c4e8a388_4_k_cu_e0808ef5_67254cuda3std3__441_GLOBAL__N__c4e8a388_4_k_cu_e0808ef5_67256ignoreE:
	.zero		1
	.type		_ZN39_INTERNAL_c4e8a388_4_k_cu_e0808ef5_67254cute7productE,@object
	.size		_ZN39_INTERNAL_c4e8a388_4_k_cu_e0808ef5_67254cute7productE,(_ZN39_INTERNAL_c4e8a388_4_k_cu_e0808ef5_67254cuda3std3__45__cpo3endE - _ZN39_INTERNAL_c4e8a388_4_k_cu_e0808ef5_67254cute7productE)
_ZN39_INTERNAL_c4e8a388_4_k_cu_e0808ef5_67254cute7productE:
	.zero		1
	.type		_ZN39_INTERNAL_c4e8a388_4_k_cu_e0808ef5_67254cuda3std3__45__cpo3endE,@object
	.size		_ZN39_INTERNAL_c4e8a388_4_k_cu_e0808ef5_67254cuda3std3__45__cpo3endE,(_ZN39_INTERNAL_c4e8a388_4_k_cu_e0808ef5_67254cuda3std3__419piecewise_constructE - _ZN39_INTERNAL_c4e8a388_4_k_cu_e0808ef5_67254cuda3std3__45__cpo3endE)
_ZN39_INTERNAL_c4e8a388_4_k_cu_e0808ef5_67254cuda3std3__45__cpo3endE:
	.zero		1
	.type		_ZN39_INTERNAL_c4e8a388_4_k_cu_e0808ef5_67254cuda3std3__419piecewise_constructE,@object
	.size		_ZN39_INTERNAL_c4e8a388_4_k_cu_e0808ef5_67254cuda3std3__419piecewise_constructE,(_ZN39_INTERNAL_c4e8a388_4_k_cu_e0808ef5_67254cuda3std3__45__cpo4cendE - _ZN39_INTERNAL_c4e8a388_4_k_cu_e0808ef5_67254cuda3std3__419piecewise_constructE)
_ZN39_INTERNAL_c4e8a388_4_k_cu_e0808ef5_67254cuda3std3__419piecewise_constructE:
	.zero		1
	.type		_ZN39_INTERNAL_c4e8a388_4_k_cu_e0808ef5_67254cuda3std3__45__cpo4cendE,@object
	.size		_ZN39_INTERNAL_c4e8a388_4_k_cu_e0808ef5_67254cuda3std3__45__cpo4cendE,(_ZN39_INTERNAL_c4e8a388_4_k_cu_e0808ef5_67254cuda3std6ranges3__45__cpo4swapE - _ZN39_INTERNAL_c4e8a388_4_k_cu_e0808ef5_67254cuda3std3__45__cpo4cendE)
_ZN39_INTERNAL_c4e8a388_4_k_cu_e0808ef5_67254cuda3std3__45__cpo4cendE:
	.zero		1
	.type		_ZN39_INTERNAL_c4e8a388_4_k_cu_e0808ef5_67254cuda3std6ranges3__45__cpo4swapE,@object
	.size		_ZN39_INTERNAL_c4e8a388_4_k_cu_e0808ef5_67254cuda3std6ranges3__45__cpo4swapE,(.L_10 - _ZN39_INTERNAL_c4e8a388_4_k_cu_e0808ef5_67254cuda3std6ranges3__45__cpo4swapE)
_ZN39_INTERNAL_c4e8a388_4_k_cu_e0808ef5_67254cuda3std6ranges3__45__cpo4swapE:
	.zero		1
.L_10:


//--------------------- .nv.constant0._ZN7cutlass13device_kernelINS_4gemm6kernel13GemmUniversalIN4cute5tupleIJiiiiEEENS1_10collective13CollectiveMmaINS1_35MainloopSm100TmaUmmaWarpSpecializedILi3ELi2ELi4ENS5_IJNS4_1CILi2EEENSA_ILi1EEESC_EEEEENS5_IJNSA_ILi256EEENSA_ILi128EEENSA_ILi64EEEEEENS_6half_tENS5_IJlSC_lEEESJ_SK_NS4_8TiledMMAINS4_8MMA_AtomIJNS4_26SM100_MMA_F16BF16_2x1SM_SSISJ_SJ_fLi256ELi128ELNS4_4UMMA5MajorE0ELSP_0ELNSO_7ScaleInE0ELSQ_0EEEEEENS4_6LayoutINS5_IJSC_SC_SC_EEENS5_IJNSA_ILi0EEESV_SV_EEEEENS5_IJNS4_10UnderscoreESY_SY_EEEEENS4_18SM100_TMA_2SM_LOADENS4_14ComposedLayoutINS4_7SwizzleILi3ELi4ELi3EEENS4_18smem_ptr_flag_bitsILi16EEENST_INS5_IJNSA_ILi8EEESH_EEENS5_IJSH_SC_EEEEEEEvNS4_8identityES11_S1B_vS1C_EENS_8epilogue10collective18CollectiveEpilogueINS1E_23Sm100TmaWarpSpecializedILi4ELi2ELi32ELb1ELb0EEEJNS5_IJSG_SG_SH_EEENS5_IJNST_ISG_SC_EENST_INSA_ILi32EEESC_EEEEESJ_SK_SJ_SK_NS1E_6fusion15FusionCallbacksIS1I_NS1O_17LinearCombinationISJ_fSJ_fLNS_15FloatRoundStyleE2EEES1J_S1N_JEEENS4_5SM1004TMEM4LOAD26SM100_TMEM_LOAD_32dp32b32xENS4_13SM90_TMA_LOADENS12_INS13_ILi2ELi4ELi3EEES16_NST_INS5_IJS17_S1L_EEENS5_IJS1L_SC_EEEEEEENS4_39AutoVectorizingCopyWithAssumedAlignmentILi128EEENS4_14SM90_TMA_STOREES23_S25_S25_EEEvvEEEEvNT_6ParamsE --------------------------
	.section	.nv.constant0._ZN7cutlass13device_kernelINS_4gemm6kernel13GemmUniversalIN4cute5tupleIJiiiiEEENS1_10collective13CollectiveMmaINS1_35MainloopSm100TmaUmmaWarpSpecializedILi3ELi2ELi4ENS5_IJNS4_1CILi2EEENSA_ILi1EEESC_EEEEENS5_IJNSA_ILi256EEENSA_ILi128EEENSA_ILi64EEEEEENS_6half_tENS5_IJlSC_lEEESJ_SK_NS4_8TiledMMAINS4_8MMA_AtomIJNS4_26SM100_MMA_F16BF16_2x1SM_SSISJ_SJ_fLi256ELi128ELNS4_4UMMA5MajorE0ELSP_0ELNSO_7ScaleInE0ELSQ_0EEEEEENS4_6LayoutINS5_IJSC_SC_SC_EEENS5_IJNSA_ILi0EEESV_SV_EEEEENS5_IJNS4_10UnderscoreESY_SY_EEEEENS4_18SM100_TMA_2SM_LOADENS4_14ComposedLayoutINS4_7SwizzleILi3ELi4ELi3EEENS4_18smem_ptr_flag_bitsILi16EEENST_INS5_IJNSA_ILi8EEESH_EEENS5_IJSH_SC_EEEEEEEvNS4_8identityES11_S1B_vS1C_EENS_8epilogue10collective18CollectiveEpilogueINS1E_23Sm100TmaWarpSpecializedILi4ELi2ELi32ELb1ELb0EEEJNS5_IJSG_SG_SH_EEENS5_IJNST_ISG_SC_EENST_INSA_ILi32EEESC_EEEEESJ_SK_SJ_SK_NS1E_6fusion15FusionCallbacksIS1I_NS1O_17LinearCombinationISJ_fSJ_fLNS_15FloatRoundStyleE2EEES1J_S1N_JEEENS4_5SM1004TMEM4LOAD26SM100_TMEM_LOAD_32dp32b32xENS4_13SM90_TMA_LOADENS12_INS13_ILi2ELi4ELi3EEES16_NST_INS5_IJS17_S1L_EEENS5_IJS1L_SC_EEEEEEENS4_39AutoVectorizingCopyWithAssumedAlignmentILi128EEENS4_14SM90_TMA_STOREES23_S25_S25_EEEvvEEEEvNT_6ParamsE,"a",@progbits
	.sectionflags	@""
	.align	4
.nv.constant0._ZN7cutlass13device_kernelINS_4gemm6kernel13GemmUniversalIN4cute5tupleIJiiiiEEENS1_10collective13CollectiveMmaINS1_35MainloopSm100TmaUmmaWarpSpecializedILi3ELi2ELi4ENS5_IJNS4_1CILi2EEENSA_ILi1EEESC_EEEEENS5_IJNSA_ILi256EEENSA_ILi128EEENSA_ILi64EEEEEENS_6half_tENS5_IJlSC_lEEESJ_SK_NS4_8TiledMMAINS4_8MMA_AtomIJNS4_26SM100_MMA_F16BF16_2x1SM_SSISJ_SJ_fLi256ELi128ELNS4_4UMMA5MajorE0ELSP_0ELNSO_7ScaleInE0ELSQ_0EEEEEENS4_6LayoutINS5_IJSC_SC_SC_EEENS5_IJNSA_ILi0EEESV_SV_EEEEENS5_IJNS4_10UnderscoreESY_SY_EEEEENS4_18SM100_TMA_2SM_LOADENS4_14ComposedLayoutINS4_7SwizzleILi3ELi4ELi3EEENS4_18smem_ptr_flag_bitsILi16EEENST_INS5_IJNSA_ILi8EEESH_EEENS5_IJSH_SC_EEEEEEEvNS4_8identityES11_S1B_vS1C_EENS_8epilogue10collective18CollectiveEpilogueINS1E_23Sm100TmaWarpSpecializedILi4ELi2ELi32ELb1ELb0EEEJNS5_IJSG_SG_SH_EEENS5_IJNST_ISG_SC_EENST_INSA_ILi32EEESC_EEEEESJ_SK_SJ_SK_NS1E_6fusion15FusionCallbacksIS1I_NS1O_17LinearCombinationISJ_fSJ_fLNS_15FloatRoundStyleE2EEES1J_S1N_JEEENS4_5SM1004TMEM4LOAD26SM100_TMEM_LOAD_32dp32b32xENS4_13SM90_TMA_LOADENS12_INS13_ILi2ELi4ELi3EEES16_NST_INS5_IJS17_S1L_EEENS5_IJS1L_SC_EEEEEEENS4_39AutoVectorizingCopyWithAssumedAlignmentILi128EEENS4_14SM90_TMA_STOREES23_S25_S25_EEEvvEEEEvNT_6ParamsE:
	.zero		2944


//--------------------- SYMBOLS --------------------------

	.type		.nv.reservedSmem.offset0,@object
	.size		.nv.reservedSmem.offset0,0x4
	.type		.nv.reservedSmem.cap,@object
	.size		.nv.reservedSmem.cap,0x4
	.type		__assertfail,@function
